//
// Generated by NVIDIA NVVM Compiler
//
// Compiler Build ID: CL-36424714
// Cuda compilation tools, release 13.0, V13.0.88
// Based on NVVM 20.0.0
//

.version 9.0
.target sm_100
.address_size 64

	// .globl	_Z16matriz_aleatoriaPiiiiijP17curandStateXORWOW
.global .align 4 .b8 precalc_xorwow_matrix[102400];
.global .align 4 .b8 precalc_xorwow_offset_matrix[102400];
.global .align 4 .b8 mrg32k3aM1[2304];
.global .align 4 .b8 mrg32k3aM2[2304];
.global .align 4 .b8 mrg32k3aM1SubSeq[2016];
.global .align 4 .b8 mrg32k3aM2SubSeq[2016];
.global .align 4 .b8 mrg32k3aM1Seq[2304];
.global .align 4 .b8 mrg32k3aM2Seq[2304];
.const .align 8 .b8 __cr_lgamma_table[72];

.visible .entry _Z16matriz_aleatoriaPiiiiijP17curandStateXORWOW(
	.param .u64 .ptr .align 1 _Z16matriz_aleatoriaPiiiiijP17curandStateXORWOW_param_0,
	.param .u32 _Z16matriz_aleatoriaPiiiiijP17curandStateXORWOW_param_1,
	.param .u32 _Z16matriz_aleatoriaPiiiiijP17curandStateXORWOW_param_2,
	.param .u32 _Z16matriz_aleatoriaPiiiiijP17curandStateXORWOW_param_3,
	.param .u32 _Z16matriz_aleatoriaPiiiiijP17curandStateXORWOW_param_4,
	.param .u32 _Z16matriz_aleatoriaPiiiiijP17curandStateXORWOW_param_5,
	.param .u64 .ptr .align 1 _Z16matriz_aleatoriaPiiiiijP17curandStateXORWOW_param_6
)
{
	.reg .pred 	%p<27>;
	.reg .b32 	%r<463>;
	.reg .b64 	%rd<22>;

	ld.param.u64 	%rd8, [_Z16matriz_aleatoriaPiiiiijP17curandStateXORWOW_param_0];
	ld.param.u32 	%r207, [_Z16matriz_aleatoriaPiiiiijP17curandStateXORWOW_param_1];
	ld.param.u32 	%r203, [_Z16matriz_aleatoriaPiiiiijP17curandStateXORWOW_param_2];
	ld.param.u32 	%r204, [_Z16matriz_aleatoriaPiiiiijP17curandStateXORWOW_param_3];
	ld.param.u32 	%r205, [_Z16matriz_aleatoriaPiiiiijP17curandStateXORWOW_param_4];
	ld.param.u32 	%r206, [_Z16matriz_aleatoriaPiiiiijP17curandStateXORWOW_param_5];
	ld.param.u64 	%rd9, [_Z16matriz_aleatoriaPiiiiijP17curandStateXORWOW_param_6];
	mov.u32 	%r209, %tid.x;
	mov.u32 	%r210, %ntid.x;
	mov.u32 	%r211, %ctaid.x;
	mad.lo.s32 	%r1, %r210, %r211, %r209;
	mov.u32 	%r212, %tid.y;
	mov.u32 	%r213, %ntid.y;
	mov.u32 	%r214, %ctaid.y;
	mad.lo.s32 	%r215, %r213, %r214, %r212;
	setp.ge.s32 	%p1, %r1, %r203;
	setp.ge.s32 	%p2, %r215, %r207;
	or.pred  	%p3, %p1, %p2;
	@%p3 bra 	$L__BB0_44;
	cvta.to.global.u64 	%rd10, %rd9;
	mad.lo.s32 	%r218, %r203, %r215, %r1;
	cvt.s64.s32 	%rd1, %r218;
	mul.wide.s32 	%rd11, %r218, 48;
	add.s64 	%rd2, %rd10, %rd11;
	xor.b32  	%r219, %r206, -1429050551;
	mul.lo.s32 	%r3, %r219, 1099087573;
	add.s32 	%r220, %r3, -638133224;
	add.s32 	%r377, %r3, 123456789;
	st.global.v2.u32 	[%rd2], {%r220, %r377};
	xor.b32  	%r376, %r3, 362436069;
	mov.b32 	%r375, -123459836;
	st.global.v2.u32 	[%rd2+8], {%r376, %r375};
	add.s32 	%r373, %r3, 5783321;
	mov.b32 	%r374, -589760388;
	st.global.v2.u32 	[%rd2+16], {%r374, %r373};
	setp.eq.s32 	%p4, %r218, 0;
	@%p4 bra 	$L__BB0_43;
	mov.b32 	%r359, 0;
	mov.b32 	%r375, -123459836;
	mov.b32 	%r374, -589760388;
	mov.u64 	%rd13, precalc_xorwow_matrix;
	mov.u64 	%rd21, %rd1;
$L__BB0_3:
	and.b64  	%rd4, %rd21, 3;
	setp.eq.s64 	%p5, %rd4, 0;
	@%p5 bra 	$L__BB0_42;
	mul.wide.u32 	%rd12, %r359, 3200;
	add.s64 	%rd5, %rd13, %rd12;
	cvt.u32.u64 	%r13, %rd4;
	mov.b32 	%r360, 0;
$L__BB0_5:
	mov.b32 	%r373, 0;
	mov.u32 	%r374, %r373;
	mov.u32 	%r375, %r373;
	mov.u32 	%r376, %r373;
	mov.u32 	%r377, %r373;
	mov.u32 	%r366, %r373;
$L__BB0_6:
	mul.wide.u32 	%rd14, %r366, 4;
	add.s64 	%rd15, %rd2, %rd14;
	ld.global.u32 	%r21, [%rd15+4];
	shl.b32 	%r22, %r366, 5;
	mov.b32 	%r372, 0;
$L__BB0_7:
	.pragma "nounroll";
	shr.u32 	%r227, %r21, %r372;
	and.b32  	%r228, %r227, 1;
	setp.eq.b32 	%p6, %r228, 1;
	not.pred 	%p7, %p6;
	add.s32 	%r229, %r22, %r372;
	mul.lo.s32 	%r230, %r229, 5;
	mul.wide.u32 	%rd16, %r230, 4;
	add.s64 	%rd6, %rd5, %rd16;
	@%p7 bra 	$L__BB0_9;
	ld.global.u32 	%r231, [%rd6];
	xor.b32  	%r377, %r377, %r231;
	ld.global.u32 	%r232, [%rd6+4];
	xor.b32  	%r376, %r376, %r232;
	ld.global.u32 	%r233, [%rd6+8];
	xor.b32  	%r375, %r375, %r233;
	ld.global.u32 	%r234, [%rd6+12];
	xor.b32  	%r374, %r374, %r234;
	ld.global.u32 	%r235, [%rd6+16];
	xor.b32  	%r373, %r373, %r235;
$L__BB0_9:
	and.b32  	%r237, %r227, 2;
	setp.eq.s32 	%p8, %r237, 0;
	@%p8 bra 	$L__BB0_11;
	ld.global.u32 	%r238, [%rd6+20];
	xor.b32  	%r377, %r377, %r238;
	ld.global.u32 	%r239, [%rd6+24];
	xor.b32  	%r376, %r376, %r239;
	ld.global.u32 	%r240, [%rd6+28];
	xor.b32  	%r375, %r375, %r240;
	ld.global.u32 	%r241, [%rd6+32];
	xor.b32  	%r374, %r374, %r241;
	ld.global.u32 	%r242, [%rd6+36];
	xor.b32  	%r373, %r373, %r242;
$L__BB0_11:
	and.b32  	%r244, %r227, 4;
	setp.eq.s32 	%p9, %r244, 0;
	@%p9 bra 	$L__BB0_13;
	ld.global.u32 	%r245, [%rd6+40];
	xor.b32  	%r377, %r377, %r245;
	ld.global.u32 	%r246, [%rd6+44];
	xor.b32  	%r376, %r376, %r246;
	ld.global.u32 	%r247, [%rd6+48];
	xor.b32  	%r375, %r375, %r247;
	ld.global.u32 	%r248, [%rd6+52];
	xor.b32  	%r374, %r374, %r248;
	ld.global.u32 	%r249, [%rd6+56];
	xor.b32  	%r373, %r373, %r249;
$L__BB0_13:
	and.b32  	%r251, %r227, 8;
	setp.eq.s32 	%p10, %r251, 0;
	@%p10 bra 	$L__BB0_15;
	ld.global.u32 	%r252, [%rd6+60];
	xor.b32  	%r377, %r377, %r252;
	ld.global.u32 	%r253, [%rd6+64];
	xor.b32  	%r376, %r376, %r253;
	ld.global.u32 	%r254, [%rd6+68];
	xor.b32  	%r375, %r375, %r254;
	ld.global.u32 	%r255, [%rd6+72];
	xor.b32  	%r374, %r374, %r255;
	ld.global.u32 	%r256, [%rd6+76];
	xor.b32  	%r373, %r373, %r256;
$L__BB0_15:
	and.b32  	%r258, %r227, 16;
	setp.eq.s32 	%p11, %r258, 0;
	@%p11 bra 	$L__BB0_17;
	ld.global.u32 	%r259, [%rd6+80];
	xor.b32  	%r377, %r377, %r259;
	ld.global.u32 	%r260, [%rd6+84];
	xor.b32  	%r376, %r376, %r260;
	ld.global.u32 	%r261, [%rd6+88];
	xor.b32  	%r375, %r375, %r261;
	ld.global.u32 	%r262, [%rd6+92];
	xor.b32  	%r374, %r374, %r262;
	ld.global.u32 	%r263, [%rd6+96];
	xor.b32  	%r373, %r373, %r263;
$L__BB0_17:
	and.b32  	%r265, %r227, 32;
	setp.eq.s32 	%p12, %r265, 0;
	@%p12 bra 	$L__BB0_19;
	ld.global.u32 	%r266, [%rd6+100];
	xor.b32  	%r377, %r377, %r266;
	ld.global.u32 	%r267, [%rd6+104];
	xor.b32  	%r376, %r376, %r267;
	ld.global.u32 	%r268, [%rd6+108];
	xor.b32  	%r375, %r375, %r268;
	ld.global.u32 	%r269, [%rd6+112];
	xor.b32  	%r374, %r374, %r269;
	ld.global.u32 	%r270, [%rd6+116];
	xor.b32  	%r373, %r373, %r270;
$L__BB0_19:
	and.b32  	%r272, %r227, 64;
	setp.eq.s32 	%p13, %r272, 0;
	@%p13 bra 	$L__BB0_21;
	ld.global.u32 	%r273, [%rd6+120];
	xor.b32  	%r377, %r377, %r273;
	ld.global.u32 	%r274, [%rd6+124];
	xor.b32  	%r376, %r376, %r274;
	ld.global.u32 	%r275, [%rd6+128];
	xor.b32  	%r375, %r375, %r275;
	ld.global.u32 	%r276, [%rd6+132];
	xor.b32  	%r374, %r374, %r276;
	ld.global.u32 	%r277, [%rd6+136];
	xor.b32  	%r373, %r373, %r277;
$L__BB0_21:
	and.b32  	%r279, %r227, 128;
	setp.eq.s32 	%p14, %r279, 0;
	@%p14 bra 	$L__BB0_23;
	ld.global.u32 	%r280, [%rd6+140];
	xor.b32  	%r377, %r377, %r280;
	ld.global.u32 	%r281, [%rd6+144];
	xor.b32  	%r376, %r376, %r281;
	ld.global.u32 	%r282, [%rd6+148];
	xor.b32  	%r375, %r375, %r282;
	ld.global.u32 	%r283, [%rd6+152];
	xor.b32  	%r374, %r374, %r283;
	ld.global.u32 	%r284, [%rd6+156];
	xor.b32  	%r373, %r373, %r284;
$L__BB0_23:
	and.b32  	%r286, %r227, 256;
	setp.eq.s32 	%p15, %r286, 0;
	@%p15 bra 	$L__BB0_25;
	ld.global.u32 	%r287, [%rd6+160];
	xor.b32  	%r377, %r377, %r287;
	ld.global.u32 	%r288, [%rd6+164];
	xor.b32  	%r376, %r376, %r288;
	ld.global.u32 	%r289, [%rd6+168];
	xor.b32  	%r375, %r375, %r289;
	ld.global.u32 	%r290, [%rd6+172];
	xor.b32  	%r374, %r374, %r290;
	ld.global.u32 	%r291, [%rd6+176];
	xor.b32  	%r373, %r373, %r291;
$L__BB0_25:
	and.b32  	%r293, %r227, 512;
	setp.eq.s32 	%p16, %r293, 0;
	@%p16 bra 	$L__BB0_27;
	ld.global.u32 	%r294, [%rd6+180];
	xor.b32  	%r377, %r377, %r294;
	ld.global.u32 	%r295, [%rd6+184];
	xor.b32  	%r376, %r376, %r295;
	ld.global.u32 	%r296, [%rd6+188];
	xor.b32  	%r375, %r375, %r296;
	ld.global.u32 	%r297, [%rd6+192];
	xor.b32  	%r374, %r374, %r297;
	ld.global.u32 	%r298, [%rd6+196];
	xor.b32  	%r373, %r373, %r298;
$L__BB0_27:
	and.b32  	%r300, %r227, 1024;
	setp.eq.s32 	%p17, %r300, 0;
	@%p17 bra 	$L__BB0_29;
	ld.global.u32 	%r301, [%rd6+200];
	xor.b32  	%r377, %r377, %r301;
	ld.global.u32 	%r302, [%rd6+204];
	xor.b32  	%r376, %r376, %r302;
	ld.global.u32 	%r303, [%rd6+208];
	xor.b32  	%r375, %r375, %r303;
	ld.global.u32 	%r304, [%rd6+212];
	xor.b32  	%r374, %r374, %r304;
	ld.global.u32 	%r305, [%rd6+216];
	xor.b32  	%r373, %r373, %r305;
$L__BB0_29:
	and.b32  	%r307, %r227, 2048;
	setp.eq.s32 	%p18, %r307, 0;
	@%p18 bra 	$L__BB0_31;
	ld.global.u32 	%r308, [%rd6+220];
	xor.b32  	%r377, %r377, %r308;
	ld.global.u32 	%r309, [%rd6+224];
	xor.b32  	%r376, %r376, %r309;
	ld.global.u32 	%r310, [%rd6+228];
	xor.b32  	%r375, %r375, %r310;
	ld.global.u32 	%r311, [%rd6+232];
	xor.b32  	%r374, %r374, %r311;
	ld.global.u32 	%r312, [%rd6+236];
	xor.b32  	%r373, %r373, %r312;
$L__BB0_31:
	and.b32  	%r314, %r227, 4096;
	setp.eq.s32 	%p19, %r314, 0;
	@%p19 bra 	$L__BB0_33;
	ld.global.u32 	%r315, [%rd6+240];
	xor.b32  	%r377, %r377, %r315;
	ld.global.u32 	%r316, [%rd6+244];
	xor.b32  	%r376, %r376, %r316;
	ld.global.u32 	%r317, [%rd6+248];
	xor.b32  	%r375, %r375, %r317;
	ld.global.u32 	%r318, [%rd6+252];
	xor.b32  	%r374, %r374, %r318;
	ld.global.u32 	%r319, [%rd6+256];
	xor.b32  	%r373, %r373, %r319;
$L__BB0_33:
	and.b32  	%r321, %r227, 8192;
	setp.eq.s32 	%p20, %r321, 0;
	@%p20 bra 	$L__BB0_35;
	ld.global.u32 	%r322, [%rd6+260];
	xor.b32  	%r377, %r377, %r322;
	ld.global.u32 	%r323, [%rd6+264];
	xor.b32  	%r376, %r376, %r323;
	ld.global.u32 	%r324, [%rd6+268];
	xor.b32  	%r375, %r375, %r324;
	ld.global.u32 	%r325, [%rd6+272];
	xor.b32  	%r374, %r374, %r325;
	ld.global.u32 	%r326, [%rd6+276];
	xor.b32  	%r373, %r373, %r326;
$L__BB0_35:
	and.b32  	%r328, %r227, 16384;
	setp.eq.s32 	%p21, %r328, 0;
	@%p21 bra 	$L__BB0_37;
	ld.global.u32 	%r329, [%rd6+280];
	xor.b32  	%r377, %r377, %r329;
	ld.global.u32 	%r330, [%rd6+284];
	xor.b32  	%r376, %r376, %r330;
	ld.global.u32 	%r331, [%rd6+288];
	xor.b32  	%r375, %r375, %r331;
	ld.global.u32 	%r332, [%rd6+292];
	xor.b32  	%r374, %r374, %r332;
	ld.global.u32 	%r333, [%rd6+296];
	xor.b32  	%r373, %r373, %r333;
$L__BB0_37:
	and.b32  	%r335, %r227, 32768;
	setp.eq.s32 	%p22, %r335, 0;
	@%p22 bra 	$L__BB0_39;
	ld.global.u32 	%r336, [%rd6+300];
	xor.b32  	%r377, %r377, %r336;
	ld.global.u32 	%r337, [%rd6+304];
	xor.b32  	%r376, %r376, %r337;
	ld.global.u32 	%r338, [%rd6+308];
	xor.b32  	%r375, %r375, %r338;
	ld.global.u32 	%r339, [%rd6+312];
	xor.b32  	%r374, %r374, %r339;
	ld.global.u32 	%r340, [%rd6+316];
	xor.b32  	%r373, %r373, %r340;
$L__BB0_39:
	add.s32 	%r372, %r372, 16;
	setp.ne.s32 	%p23, %r372, 32;
	@%p23 bra 	$L__BB0_7;
	mad.lo.s32 	%r341, %r366, -31, %r22;
	add.s32 	%r366, %r341, 1;
	setp.ne.s32 	%p24, %r366, 5;
	@%p24 bra 	$L__BB0_6;
	st.global.u32 	[%rd2+4], %r377;
	st.global.u32 	[%rd2+8], %r376;
	st.global.u32 	[%rd2+12], %r375;
	st.global.u32 	[%rd2+16], %r374;
	st.global.u32 	[%rd2+20], %r373;
	add.s32 	%r360, %r360, 1;
	setp.lt.u32 	%p25, %r360, %r13;
	@%p25 bra 	$L__BB0_5;
$L__BB0_42:
	shr.u64 	%rd7, %rd21, 2;
	add.s32 	%r359, %r359, 1;
	setp.gt.u64 	%p26, %rd21, 3;
	mov.u64 	%rd21, %rd7;
	@%p26 bra 	$L__BB0_3;
$L__BB0_43:
	mov.b32 	%r342, 0;
	st.global.v2.u32 	[%rd2+24], {%r342, %r342};
	st.global.u32 	[%rd2+32], %r342;
	mov.b64 	%rd17, 0;
	st.global.u64 	[%rd2+40], %rd17;
	shr.u32 	%r343, %r377, 2;
	xor.b32  	%r344, %r343, %r377;
	st.global.v2.u32 	[%rd2+8], {%r375, %r374};
	shl.b32 	%r345, %r373, 4;
	shl.b32 	%r346, %r344, 1;
	xor.b32  	%r347, %r346, %r345;
	xor.b32  	%r348, %r347, %r344;
	xor.b32  	%r349, %r348, %r373;
	st.global.v2.u32 	[%rd2+16], {%r373, %r349};
	add.s32 	%r350, %r3, -637770787;
	st.global.v2.u32 	[%rd2], {%r350, %r376};
	add.s32 	%r351, %r349, %r350;
	rem.u32 	%r352, %r351, %r205;
	add.s32 	%r353, %r352, %r204;
	cvta.to.global.u64 	%rd18, %rd8;
	shl.b64 	%rd19, %rd1, 2;
	add.s64 	%rd20, %rd18, %rd19;
	st.global.u32 	[%rd20], %r353;
$L__BB0_44:
	ret;

}
	// .globl	_Z15rellenar_huecosPiiiiijP17curandStateXORWOW
.visible .entry _Z15rellenar_huecosPiiiiijP17curandStateXORWOW(
	.param .u64 .ptr .align 1 _Z15rellenar_huecosPiiiiijP17curandStateXORWOW_param_0,
	.param .u32 _Z15rellenar_huecosPiiiiijP17curandStateXORWOW_param_1,
	.param .u32 _Z15rellenar_huecosPiiiiijP17curandStateXORWOW_param_2,
	.param .u32 _Z15rellenar_huecosPiiiiijP17curandStateXORWOW_param_3,
	.param .u32 _Z15rellenar_huecosPiiiiijP17curandStateXORWOW_param_4,
	.param .u32 _Z15rellenar_huecosPiiiiijP17curandStateXORWOW_param_5,
	.param .u64 .ptr .align 1 _Z15rellenar_huecosPiiiiijP17curandStateXORWOW_param_6
)
{
	.reg .pred 	%p<28>;
	.reg .b32 	%r<465>;
	.reg .b64 	%rd<21>;

	ld.param.u64 	%rd9, [_Z15rellenar_huecosPiiiiijP17curandStateXORWOW_param_0];
	ld.param.u32 	%r207, [_Z15rellenar_huecosPiiiiijP17curandStateXORWOW_param_1];
	ld.param.u32 	%r203, [_Z15rellenar_huecosPiiiiijP17curandStateXORWOW_param_2];
	ld.param.u32 	%r204, [_Z15rellenar_huecosPiiiiijP17curandStateXORWOW_param_3];
	ld.param.u32 	%r205, [_Z15rellenar_huecosPiiiiijP17curandStateXORWOW_param_4];
	ld.param.u32 	%r206, [_Z15rellenar_huecosPiiiiijP17curandStateXORWOW_param_5];
	ld.param.u64 	%rd10, [_Z15rellenar_huecosPiiiiijP17curandStateXORWOW_param_6];
	mov.u32 	%r209, %tid.x;
	mov.u32 	%r210, %ntid.x;
	mov.u32 	%r211, %ctaid.x;
	mad.lo.s32 	%r1, %r210, %r211, %r209;
	mov.u32 	%r212, %tid.y;
	mov.u32 	%r213, %ntid.y;
	mov.u32 	%r214, %ctaid.y;
	mad.lo.s32 	%r215, %r213, %r214, %r212;
	setp.ge.s32 	%p1, %r1, %r203;
	setp.ge.s32 	%p2, %r215, %r207;
	or.pred  	%p3, %p1, %p2;
	@%p3 bra 	$L__BB1_45;
	cvta.to.global.u64 	%rd11, %rd9;
	mad.lo.s32 	%r216, %r203, %r215, %r1;
	cvt.s64.s32 	%rd20, %r216;
	mul.wide.s32 	%rd12, %r216, 4;
	add.s64 	%rd2, %rd11, %rd12;
	ld.global.u32 	%r217, [%rd2];
	setp.ne.s32 	%p4, %r217, -1;
	@%p4 bra 	$L__BB1_45;
	cvt.u32.u64 	%r220, %rd20;
	cvta.to.global.u64 	%rd13, %rd10;
	mad.lo.s64 	%rd3, %rd20, 48, %rd13;
	xor.b32  	%r221, %r206, -1429050551;
	mul.lo.s32 	%r3, %r221, 1099087573;
	add.s32 	%r222, %r3, -638133224;
	add.s32 	%r379, %r3, 123456789;
	st.global.v2.u32 	[%rd3], {%r222, %r379};
	xor.b32  	%r378, %r3, 362436069;
	mov.b32 	%r377, -123459836;
	st.global.v2.u32 	[%rd3+8], {%r378, %r377};
	add.s32 	%r375, %r3, 5783321;
	mov.b32 	%r376, -589760388;
	st.global.v2.u32 	[%rd3+16], {%r376, %r375};
	setp.eq.s32 	%p5, %r220, 0;
	@%p5 bra 	$L__BB1_44;
	mov.b32 	%r361, 0;
	mov.b32 	%r377, -123459836;
	mov.b32 	%r376, -589760388;
	mov.u64 	%rd15, precalc_xorwow_matrix;
$L__BB1_4:
	and.b64  	%rd5, %rd20, 3;
	setp.eq.s64 	%p6, %rd5, 0;
	@%p6 bra 	$L__BB1_43;
	mul.wide.u32 	%rd14, %r361, 3200;
	add.s64 	%rd6, %rd15, %rd14;
	cvt.u32.u64 	%r13, %rd5;
	mov.b32 	%r362, 0;
$L__BB1_6:
	mov.b32 	%r375, 0;
	mov.u32 	%r376, %r375;
	mov.u32 	%r377, %r375;
	mov.u32 	%r378, %r375;
	mov.u32 	%r379, %r375;
	mov.u32 	%r368, %r375;
$L__BB1_7:
	mul.wide.u32 	%rd16, %r368, 4;
	add.s64 	%rd17, %rd3, %rd16;
	ld.global.u32 	%r21, [%rd17+4];
	shl.b32 	%r22, %r368, 5;
	mov.b32 	%r374, 0;
$L__BB1_8:
	.pragma "nounroll";
	shr.u32 	%r229, %r21, %r374;
	and.b32  	%r230, %r229, 1;
	setp.eq.b32 	%p7, %r230, 1;
	not.pred 	%p8, %p7;
	add.s32 	%r231, %r22, %r374;
	mul.lo.s32 	%r232, %r231, 5;
	mul.wide.u32 	%rd18, %r232, 4;
	add.s64 	%rd7, %rd6, %rd18;
	@%p8 bra 	$L__BB1_10;
	ld.global.u32 	%r233, [%rd7];
	xor.b32  	%r379, %r379, %r233;
	ld.global.u32 	%r234, [%rd7+4];
	xor.b32  	%r378, %r378, %r234;
	ld.global.u32 	%r235, [%rd7+8];
	xor.b32  	%r377, %r377, %r235;
	ld.global.u32 	%r236, [%rd7+12];
	xor.b32  	%r376, %r376, %r236;
	ld.global.u32 	%r237, [%rd7+16];
	xor.b32  	%r375, %r375, %r237;
$L__BB1_10:
	and.b32  	%r239, %r229, 2;
	setp.eq.s32 	%p9, %r239, 0;
	@%p9 bra 	$L__BB1_12;
	ld.global.u32 	%r240, [%rd7+20];
	xor.b32  	%r379, %r379, %r240;
	ld.global.u32 	%r241, [%rd7+24];
	xor.b32  	%r378, %r378, %r241;
	ld.global.u32 	%r242, [%rd7+28];
	xor.b32  	%r377, %r377, %r242;
	ld.global.u32 	%r243, [%rd7+32];
	xor.b32  	%r376, %r376, %r243;
	ld.global.u32 	%r244, [%rd7+36];
	xor.b32  	%r375, %r375, %r244;
$L__BB1_12:
	and.b32  	%r246, %r229, 4;
	setp.eq.s32 	%p10, %r246, 0;
	@%p10 bra 	$L__BB1_14;
	ld.global.u32 	%r247, [%rd7+40];
	xor.b32  	%r379, %r379, %r247;
	ld.global.u32 	%r248, [%rd7+44];
	xor.b32  	%r378, %r378, %r248;
	ld.global.u32 	%r249, [%rd7+48];
	xor.b32  	%r377, %r377, %r249;
	ld.global.u32 	%r250, [%rd7+52];
	xor.b32  	%r376, %r376, %r250;
	ld.global.u32 	%r251, [%rd7+56];
	xor.b32  	%r375, %r375, %r251;
$L__BB1_14:
	and.b32  	%r253, %r229, 8;
	setp.eq.s32 	%p11, %r253, 0;
	@%p11 bra 	$L__BB1_16;
	ld.global.u32 	%r254, [%rd7+60];
	xor.b32  	%r379, %r379, %r254;
	ld.global.u32 	%r255, [%rd7+64];
	xor.b32  	%r378, %r378, %r255;
	ld.global.u32 	%r256, [%rd7+68];
	xor.b32  	%r377, %r377, %r256;
	ld.global.u32 	%r257, [%rd7+72];
	xor.b32  	%r376, %r376, %r257;
	ld.global.u32 	%r258, [%rd7+76];
	xor.b32  	%r375, %r375, %r258;
$L__BB1_16:
	and.b32  	%r260, %r229, 16;
	setp.eq.s32 	%p12, %r260, 0;
	@%p12 bra 	$L__BB1_18;
	ld.global.u32 	%r261, [%rd7+80];
	xor.b32  	%r379, %r379, %r261;
	ld.global.u32 	%r262, [%rd7+84];
	xor.b32  	%r378, %r378, %r262;
	ld.global.u32 	%r263, [%rd7+88];
	xor.b32  	%r377, %r377, %r263;
	ld.global.u32 	%r264, [%rd7+92];
	xor.b32  	%r376, %r376, %r264;
	ld.global.u32 	%r265, [%rd7+96];
	xor.b32  	%r375, %r375, %r265;
$L__BB1_18:
	and.b32  	%r267, %r229, 32;
	setp.eq.s32 	%p13, %r267, 0;
	@%p13 bra 	$L__BB1_20;
	ld.global.u32 	%r268, [%rd7+100];
	xor.b32  	%r379, %r379, %r268;
	ld.global.u32 	%r269, [%rd7+104];
	xor.b32  	%r378, %r378, %r269;
	ld.global.u32 	%r270, [%rd7+108];
	xor.b32  	%r377, %r377, %r270;
	ld.global.u32 	%r271, [%rd7+112];
	xor.b32  	%r376, %r376, %r271;
	ld.global.u32 	%r272, [%rd7+116];
	xor.b32  	%r375, %r375, %r272;
$L__BB1_20:
	and.b32  	%r274, %r229, 64;
	setp.eq.s32 	%p14, %r274, 0;
	@%p14 bra 	$L__BB1_22;
	ld.global.u32 	%r275, [%rd7+120];
	xor.b32  	%r379, %r379, %r275;
	ld.global.u32 	%r276, [%rd7+124];
	xor.b32  	%r378, %r378, %r276;
	ld.global.u32 	%r277, [%rd7+128];
	xor.b32  	%r377, %r377, %r277;
	ld.global.u32 	%r278, [%rd7+132];
	xor.b32  	%r376, %r376, %r278;
	ld.global.u32 	%r279, [%rd7+136];
	xor.b32  	%r375, %r375, %r279;
$L__BB1_22:
	and.b32  	%r281, %r229, 128;
	setp.eq.s32 	%p15, %r281, 0;
	@%p15 bra 	$L__BB1_24;
	ld.global.u32 	%r282, [%rd7+140];
	xor.b32  	%r379, %r379, %r282;
	ld.global.u32 	%r283, [%rd7+144];
	xor.b32  	%r378, %r378, %r283;
	ld.global.u32 	%r284, [%rd7+148];
	xor.b32  	%r377, %r377, %r284;
	ld.global.u32 	%r285, [%rd7+152];
	xor.b32  	%r376, %r376, %r285;
	ld.global.u32 	%r286, [%rd7+156];
	xor.b32  	%r375, %r375, %r286;
$L__BB1_24:
	and.b32  	%r288, %r229, 256;
	setp.eq.s32 	%p16, %r288, 0;
	@%p16 bra 	$L__BB1_26;
	ld.global.u32 	%r289, [%rd7+160];
	xor.b32  	%r379, %r379, %r289;
	ld.global.u32 	%r290, [%rd7+164];
	xor.b32  	%r378, %r378, %r290;
	ld.global.u32 	%r291, [%rd7+168];
	xor.b32  	%r377, %r377, %r291;
	ld.global.u32 	%r292, [%rd7+172];
	xor.b32  	%r376, %r376, %r292;
	ld.global.u32 	%r293, [%rd7+176];
	xor.b32  	%r375, %r375, %r293;
$L__BB1_26:
	and.b32  	%r295, %r229, 512;
	setp.eq.s32 	%p17, %r295, 0;
	@%p17 bra 	$L__BB1_28;
	ld.global.u32 	%r296, [%rd7+180];
	xor.b32  	%r379, %r379, %r296;
	ld.global.u32 	%r297, [%rd7+184];
	xor.b32  	%r378, %r378, %r297;
	ld.global.u32 	%r298, [%rd7+188];
	xor.b32  	%r377, %r377, %r298;
	ld.global.u32 	%r299, [%rd7+192];
	xor.b32  	%r376, %r376, %r299;
	ld.global.u32 	%r300, [%rd7+196];
	xor.b32  	%r375, %r375, %r300;
$L__BB1_28:
	and.b32  	%r302, %r229, 1024;
	setp.eq.s32 	%p18, %r302, 0;
	@%p18 bra 	$L__BB1_30;
	ld.global.u32 	%r303, [%rd7+200];
	xor.b32  	%r379, %r379, %r303;
	ld.global.u32 	%r304, [%rd7+204];
	xor.b32  	%r378, %r378, %r304;
	ld.global.u32 	%r305, [%rd7+208];
	xor.b32  	%r377, %r377, %r305;
	ld.global.u32 	%r306, [%rd7+212];
	xor.b32  	%r376, %r376, %r306;
	ld.global.u32 	%r307, [%rd7+216];
	xor.b32  	%r375, %r375, %r307;
$L__BB1_30:
	and.b32  	%r309, %r229, 2048;
	setp.eq.s32 	%p19, %r309, 0;
	@%p19 bra 	$L__BB1_32;
	ld.global.u32 	%r310, [%rd7+220];
	xor.b32  	%r379, %r379, %r310;
	ld.global.u32 	%r311, [%rd7+224];
	xor.b32  	%r378, %r378, %r311;
	ld.global.u32 	%r312, [%rd7+228];
	xor.b32  	%r377, %r377, %r312;
	ld.global.u32 	%r313, [%rd7+232];
	xor.b32  	%r376, %r376, %r313;
	ld.global.u32 	%r314, [%rd7+236];
	xor.b32  	%r375, %r375, %r314;
$L__BB1_32:
	and.b32  	%r316, %r229, 4096;
	setp.eq.s32 	%p20, %r316, 0;
	@%p20 bra 	$L__BB1_34;
	ld.global.u32 	%r317, [%rd7+240];
	xor.b32  	%r379, %r379, %r317;
	ld.global.u32 	%r318, [%rd7+244];
	xor.b32  	%r378, %r378, %r318;
	ld.global.u32 	%r319, [%rd7+248];
	xor.b32  	%r377, %r377, %r319;
	ld.global.u32 	%r320, [%rd7+252];
	xor.b32  	%r376, %r376, %r320;
	ld.global.u32 	%r321, [%rd7+256];
	xor.b32  	%r375, %r375, %r321;
$L__BB1_34:
	and.b32  	%r323, %r229, 8192;
	setp.eq.s32 	%p21, %r323, 0;
	@%p21 bra 	$L__BB1_36;
	ld.global.u32 	%r324, [%rd7+260];
	xor.b32  	%r379, %r379, %r324;
	ld.global.u32 	%r325, [%rd7+264];
	xor.b32  	%r378, %r378, %r325;
	ld.global.u32 	%r326, [%rd7+268];
	xor.b32  	%r377, %r377, %r326;
	ld.global.u32 	%r327, [%rd7+272];
	xor.b32  	%r376, %r376, %r327;
	ld.global.u32 	%r328, [%rd7+276];
	xor.b32  	%r375, %r375, %r328;
$L__BB1_36:
	and.b32  	%r330, %r229, 16384;
	setp.eq.s32 	%p22, %r330, 0;
	@%p22 bra 	$L__BB1_38;
	ld.global.u32 	%r331, [%rd7+280];
	xor.b32  	%r379, %r379, %r331;
	ld.global.u32 	%r332, [%rd7+284];
	xor.b32  	%r378, %r378, %r332;
	ld.global.u32 	%r333, [%rd7+288];
	xor.b32  	%r377, %r377, %r333;
	ld.global.u32 	%r334, [%rd7+292];
	xor.b32  	%r376, %r376, %r334;
	ld.global.u32 	%r335, [%rd7+296];
	xor.b32  	%r375, %r375, %r335;
$L__BB1_38:
	and.b32  	%r337, %r229, 32768;
	setp.eq.s32 	%p23, %r337, 0;
	@%p23 bra 	$L__BB1_40;
	ld.global.u32 	%r338, [%rd7+300];
	xor.b32  	%r379, %r379, %r338;
	ld.global.u32 	%r339, [%rd7+304];
	xor.b32  	%r378, %r378, %r339;
	ld.global.u32 	%r340, [%rd7+308];
	xor.b32  	%r377, %r377, %r340;
	ld.global.u32 	%r341, [%rd7+312];
	xor.b32  	%r376, %r376, %r341;
	ld.global.u32 	%r342, [%rd7+316];
	xor.b32  	%r375, %r375, %r342;
$L__BB1_40:
	add.s32 	%r374, %r374, 16;
	setp.ne.s32 	%p24, %r374, 32;
	@%p24 bra 	$L__BB1_8;
	mad.lo.s32 	%r343, %r368, -31, %r22;
	add.s32 	%r368, %r343, 1;
	setp.ne.s32 	%p25, %r368, 5;
	@%p25 bra 	$L__BB1_7;
	st.global.u32 	[%rd3+4], %r379;
	st.global.u32 	[%rd3+8], %r378;
	st.global.u32 	[%rd3+12], %r377;
	st.global.u32 	[%rd3+16], %r376;
	st.global.u32 	[%rd3+20], %r375;
	add.s32 	%r362, %r362, 1;
	setp.lt.u32 	%p26, %r362, %r13;
	@%p26 bra 	$L__BB1_6;
$L__BB1_43:
	shr.u64 	%rd8, %rd20, 2;
	add.s32 	%r361, %r361, 1;
	setp.gt.u64 	%p27, %rd20, 3;
	mov.u64 	%rd20, %rd8;
	@%p27 bra 	$L__BB1_4;
$L__BB1_44:
	mov.b32 	%r344, 0;
	st.global.v2.u32 	[%rd3+24], {%r344, %r344};
	st.global.u32 	[%rd3+32], %r344;
	mov.b64 	%rd19, 0;
	st.global.u64 	[%rd3+40], %rd19;
	shr.u32 	%r345, %r379, 2;
	xor.b32  	%r346, %r345, %r379;
	st.global.v2.u32 	[%rd3+8], {%r377, %r376};
	shl.b32 	%r347, %r375, 4;
	shl.b32 	%r348, %r346, 1;
	xor.b32  	%r349, %r348, %r347;
	xor.b32  	%r350, %r349, %r346;
	xor.b32  	%r351, %r350, %r375;
	st.global.v2.u32 	[%rd3+16], {%r375, %r351};
	add.s32 	%r352, %r3, -637770787;
	st.global.v2.u32 	[%rd3], {%r352, %r378};
	add.s32 	%r353, %r351, %r352;
	rem.u32 	%r354, %r353, %r205;
	add.s32 	%r355, %r354, %r204;
	st.global.u32 	[%rd2], %r355;
$L__BB1_45:
	ret;

}
	// .globl	_Z23eliminar_iguales_juntosPiiiS_
.visible .entry _Z23eliminar_iguales_juntosPiiiS_(
	.param .u64 .ptr .align 1 _Z23eliminar_iguales_juntosPiiiS__param_0,
	.param .u32 _Z23eliminar_iguales_juntosPiiiS__param_1,
	.param .u32 _Z23eliminar_iguales_juntosPiiiS__param_2,
	.param .u64 .ptr .align 1 _Z23eliminar_iguales_juntosPiiiS__param_3
)
{
	.reg .pred 	%p<68>;
	.reg .b16 	%rs<54>;
	.reg .b32 	%r<145>;
	.reg .b64 	%rd<26>;

	ld.param.u64 	%rd10, [_Z23eliminar_iguales_juntosPiiiS__param_0];
	ld.param.u32 	%r35, [_Z23eliminar_iguales_juntosPiiiS__param_1];
	ld.param.u32 	%r34, [_Z23eliminar_iguales_juntosPiiiS__param_2];
	ld.param.u64 	%rd12, [_Z23eliminar_iguales_juntosPiiiS__param_3];
	cvta.to.global.u64 	%rd1, %rd12;
	mov.u32 	%r36, %tid.x;
	mov.u32 	%r37, %ntid.x;
	mov.u32 	%r38, %ctaid.x;
	mad.lo.s32 	%r1, %r37, %r38, %r36;
	mov.u32 	%r39, %tid.y;
	mov.u32 	%r40, %ntid.y;
	mov.u32 	%r41, %ctaid.y;
	mad.lo.s32 	%r2, %r40, %r41, %r39;
	mul.lo.s32 	%r3, %r34, %r35;
	setp.lt.s32 	%p4, %r3, 1;
	mov.b64 	%rd25, 0;
	mov.pred 	%p67, -1;
	@%p4 bra 	$L__BB2_14;
	mad.lo.s32 	%r4, %r34, %r2, %r1;
	and.b32  	%r5, %r3, 15;
	setp.lt.u32 	%p5, %r3, 16;
	mov.b16 	%rs53, 0;
	mov.b32 	%r136, 0;
	@%p5 bra 	$L__BB2_4;
	and.b32  	%r136, %r3, 2147483632;
	add.s64 	%rd23, %rd1, 32;
	mov.b16 	%rs53, 0;
	mov.b32 	%r130, 0;
$L__BB2_3:
	.pragma "nounroll";
	ld.global.u32 	%r47, [%rd23+-32];
	setp.eq.s32 	%p6, %r47, %r4;
	selp.b32 	%r48, %r130, %r144, %p6;
	ld.global.u32 	%r49, [%rd23+-28];
	setp.eq.s32 	%p8, %r49, %r4;
	add.s32 	%r50, %r130, 1;
	selp.b32 	%r51, %r50, %r48, %p8;
	ld.global.u32 	%r52, [%rd23+-24];
	setp.eq.s32 	%p10, %r52, %r4;
	add.s32 	%r53, %r130, 2;
	selp.b32 	%r54, %r53, %r51, %p10;
	ld.global.u32 	%r55, [%rd23+-20];
	setp.eq.s32 	%p12, %r55, %r4;
	add.s32 	%r56, %r130, 3;
	selp.b32 	%r57, %r56, %r54, %p12;
	ld.global.u32 	%r58, [%rd23+-16];
	setp.eq.s32 	%p14, %r58, %r4;
	add.s32 	%r59, %r130, 4;
	selp.b32 	%r60, %r59, %r57, %p14;
	ld.global.u32 	%r61, [%rd23+-12];
	setp.eq.s32 	%p16, %r61, %r4;
	add.s32 	%r62, %r130, 5;
	selp.b32 	%r63, %r62, %r60, %p16;
	ld.global.u32 	%r64, [%rd23+-8];
	setp.eq.s32 	%p18, %r64, %r4;
	add.s32 	%r65, %r130, 6;
	selp.b32 	%r66, %r65, %r63, %p18;
	ld.global.u32 	%r67, [%rd23+-4];
	setp.eq.s32 	%p20, %r67, %r4;
	add.s32 	%r68, %r130, 7;
	selp.b32 	%r69, %r68, %r66, %p20;
	ld.global.u32 	%r70, [%rd23];
	setp.eq.s32 	%p22, %r70, %r4;
	add.s32 	%r71, %r130, 8;
	selp.b32 	%r72, %r71, %r69, %p22;
	ld.global.u32 	%r73, [%rd23+4];
	setp.eq.s32 	%p24, %r73, %r4;
	add.s32 	%r74, %r130, 9;
	selp.b32 	%r75, %r74, %r72, %p24;
	ld.global.u32 	%r76, [%rd23+8];
	setp.eq.s32 	%p26, %r76, %r4;
	add.s32 	%r77, %r130, 10;
	selp.b32 	%r78, %r77, %r75, %p26;
	ld.global.u32 	%r79, [%rd23+12];
	setp.eq.s32 	%p28, %r79, %r4;
	add.s32 	%r80, %r130, 11;
	selp.b32 	%r81, %r80, %r78, %p28;
	ld.global.u32 	%r82, [%rd23+16];
	setp.eq.s32 	%p30, %r82, %r4;
	add.s32 	%r83, %r130, 12;
	selp.b32 	%r84, %r83, %r81, %p30;
	ld.global.u32 	%r85, [%rd23+20];
	setp.eq.s32 	%p32, %r85, %r4;
	add.s32 	%r86, %r130, 13;
	selp.b32 	%r87, %r86, %r84, %p32;
	ld.global.u32 	%r88, [%rd23+24];
	setp.eq.s32 	%p34, %r88, %r4;
	add.s32 	%r89, %r130, 14;
	selp.b32 	%r90, %r89, %r87, %p34;
	ld.global.u32 	%r91, [%rd23+28];
	setp.eq.s32 	%p36, %r91, %r4;
	selp.b16 	%rs17, 1, %rs53, %p6;
	selp.b16 	%rs18, 1, %rs17, %p8;
	selp.b16 	%rs19, 1, %rs18, %p10;
	selp.b16 	%rs20, 1, %rs19, %p12;
	selp.b16 	%rs21, 1, %rs20, %p14;
	selp.b16 	%rs22, 1, %rs21, %p16;
	selp.b16 	%rs23, 1, %rs22, %p18;
	selp.b16 	%rs24, 1, %rs23, %p20;
	selp.b16 	%rs25, 1, %rs24, %p22;
	selp.b16 	%rs26, 1, %rs25, %p24;
	selp.b16 	%rs27, 1, %rs26, %p26;
	selp.b16 	%rs28, 1, %rs27, %p28;
	selp.b16 	%rs29, 1, %rs28, %p30;
	selp.b16 	%rs30, 1, %rs29, %p32;
	selp.b16 	%rs31, 1, %rs30, %p34;
	selp.b16 	%rs53, 1, %rs31, %p36;
	add.s32 	%r92, %r130, 15;
	selp.b32 	%r144, %r92, %r90, %p36;
	add.s64 	%rd23, %rd23, 64;
	add.s32 	%r130, %r130, 16;
	setp.ne.s32 	%p37, %r130, %r136;
	@%p37 bra 	$L__BB2_3;
$L__BB2_4:
	setp.eq.s32 	%p38, %r5, 0;
	@%p38 bra 	$L__BB2_13;
	and.b32  	%r14, %r3, 7;
	setp.lt.u32 	%p39, %r5, 8;
	@%p39 bra 	$L__BB2_7;
	mul.wide.u32 	%rd13, %r136, 4;
	add.s64 	%rd14, %rd1, %rd13;
	ld.global.u32 	%r94, [%rd14];
	setp.eq.s32 	%p40, %r94, %r4;
	selp.b32 	%r95, %r136, %r144, %p40;
	add.s32 	%r96, %r136, 1;
	ld.global.u32 	%r97, [%rd14+4];
	setp.eq.s32 	%p42, %r97, %r4;
	selp.b32 	%r98, %r96, %r95, %p42;
	add.s32 	%r99, %r136, 2;
	ld.global.u32 	%r100, [%rd14+8];
	setp.eq.s32 	%p44, %r100, %r4;
	selp.b32 	%r101, %r99, %r98, %p44;
	add.s32 	%r102, %r136, 3;
	ld.global.u32 	%r103, [%rd14+12];
	setp.eq.s32 	%p46, %r103, %r4;
	selp.b32 	%r104, %r102, %r101, %p46;
	add.s32 	%r105, %r136, 4;
	ld.global.u32 	%r106, [%rd14+16];
	setp.eq.s32 	%p48, %r106, %r4;
	selp.b32 	%r107, %r105, %r104, %p48;
	add.s32 	%r108, %r136, 5;
	ld.global.u32 	%r109, [%rd14+20];
	setp.eq.s32 	%p50, %r109, %r4;
	selp.b32 	%r110, %r108, %r107, %p50;
	add.s32 	%r111, %r136, 6;
	ld.global.u32 	%r112, [%rd14+24];
	setp.eq.s32 	%p52, %r112, %r4;
	selp.b32 	%r113, %r111, %r110, %p52;
	add.s32 	%r114, %r136, 7;
	ld.global.u32 	%r115, [%rd14+28];
	setp.eq.s32 	%p54, %r115, %r4;
	selp.b16 	%rs33, 1, %rs53, %p40;
	selp.b16 	%rs34, 1, %rs33, %p42;
	selp.b16 	%rs35, 1, %rs34, %p44;
	selp.b16 	%rs36, 1, %rs35, %p46;
	selp.b16 	%rs37, 1, %rs36, %p48;
	selp.b16 	%rs38, 1, %rs37, %p50;
	selp.b16 	%rs39, 1, %rs38, %p52;
	selp.b16 	%rs53, 1, %rs39, %p54;
	selp.b32 	%r144, %r114, %r113, %p54;
	add.s32 	%r136, %r136, 8;
$L__BB2_7:
	setp.eq.s32 	%p55, %r14, 0;
	@%p55 bra 	$L__BB2_13;
	and.b32  	%r20, %r3, 3;
	setp.lt.u32 	%p56, %r14, 4;
	@%p56 bra 	$L__BB2_10;
	mul.wide.u32 	%rd15, %r136, 4;
	add.s64 	%rd16, %rd1, %rd15;
	ld.global.u32 	%r117, [%rd16];
	setp.eq.s32 	%p57, %r117, %r4;
	selp.b32 	%r118, %r136, %r144, %p57;
	add.s32 	%r119, %r136, 1;
	ld.global.u32 	%r120, [%rd16+4];
	setp.eq.s32 	%p59, %r120, %r4;
	selp.b32 	%r121, %r119, %r118, %p59;
	add.s32 	%r122, %r136, 2;
	ld.global.u32 	%r123, [%rd16+8];
	setp.eq.s32 	%p61, %r123, %r4;
	selp.b32 	%r124, %r122, %r121, %p61;
	add.s32 	%r125, %r136, 3;
	ld.global.u32 	%r126, [%rd16+12];
	setp.eq.s32 	%p63, %r126, %r4;
	selp.b16 	%rs41, 1, %rs53, %p57;
	selp.b16 	%rs42, 1, %rs41, %p59;
	selp.b16 	%rs43, 1, %rs42, %p61;
	selp.b16 	%rs53, 1, %rs43, %p63;
	selp.b32 	%r144, %r125, %r124, %p63;
	add.s32 	%r136, %r136, 4;
$L__BB2_10:
	setp.eq.s32 	%p64, %r20, 0;
	@%p64 bra 	$L__BB2_13;
	mul.wide.u32 	%rd17, %r136, 4;
	add.s64 	%rd24, %rd1, %rd17;
	neg.s32 	%r141, %r20;
$L__BB2_12:
	.pragma "nounroll";
	ld.global.u32 	%r127, [%rd24];
	setp.eq.s32 	%p65, %r127, %r4;
	selp.b16 	%rs53, 1, %rs53, %p65;
	selp.b32 	%r144, %r136, %r144, %p65;
	add.s32 	%r136, %r136, 1;
	add.s64 	%rd24, %rd24, 4;
	add.s32 	%r141, %r141, 1;
	setp.ne.s32 	%p66, %r141, 0;
	@%p66 bra 	$L__BB2_12;
$L__BB2_13:
	and.b16  	%rs44, %rs53, 255;
	setp.eq.s16 	%p67, %rs44, 0;
	cvt.s64.s32 	%rd25, %r144;
$L__BB2_14:
	@%p67 bra 	$L__BB2_16;
	mad.lo.s32 	%r128, %r34, %r2, %r1;
	cvta.to.global.u64 	%rd18, %rd10;
	mul.wide.s32 	%rd19, %r128, 4;
	add.s64 	%rd20, %rd18, %rd19;
	mov.b32 	%r129, -1;
	st.global.u32 	[%rd20], %r129;
	shl.b64 	%rd21, %rd25, 2;
	add.s64 	%rd22, %rd1, %rd21;
	st.global.u32 	[%rd22], %r129;
$L__BB2_16:
	ret;

}
	// .globl	_Z9eliminar5PiiiS_ii
.visible .entry _Z9eliminar5PiiiS_ii(
	.param .u64 .ptr .align 1 _Z9eliminar5PiiiS_ii_param_0,
	.param .u32 _Z9eliminar5PiiiS_ii_param_1,
	.param .u32 _Z9eliminar5PiiiS_ii_param_2,
	.param .u64 .ptr .align 1 _Z9eliminar5PiiiS_ii_param_3,
	.param .u32 _Z9eliminar5PiiiS_ii_param_4,
	.param .u32 _Z9eliminar5PiiiS_ii_param_5
)
{
	.reg .pred 	%p<69>;
	.reg .b16 	%rs<54>;
	.reg .b32 	%r<153>;
	.reg .b64 	%rd<24>;

	ld.param.u64 	%rd9, [_Z9eliminar5PiiiS_ii_param_0];
	ld.param.u32 	%r37, [_Z9eliminar5PiiiS_ii_param_1];
	ld.param.u32 	%r38, [_Z9eliminar5PiiiS_ii_param_2];
	ld.param.u64 	%rd10, [_Z9eliminar5PiiiS_ii_param_3];
	ld.param.u32 	%r39, [_Z9eliminar5PiiiS_ii_param_4];
	ld.param.u32 	%r40, [_Z9eliminar5PiiiS_ii_param_5];
	cvta.to.global.u64 	%rd1, %rd9;
	cvta.to.global.u64 	%rd2, %rd10;
	mov.u32 	%r41, %tid.x;
	mov.u32 	%r42, %ntid.x;
	mov.u32 	%r43, %ctaid.x;
	mad.lo.s32 	%r44, %r42, %r43, %r41;
	mov.u32 	%r45, %tid.y;
	mov.u32 	%r46, %ntid.y;
	mov.u32 	%r47, %ctaid.y;
	mad.lo.s32 	%r48, %r46, %r47, %r45;
	mad.lo.s32 	%r151, %r39, %r38, %r40;
	ld.global.u32 	%r2, [%rd2];
	mad.lo.s32 	%r3, %r38, %r48, %r44;
	setp.ne.s32 	%p3, %r2, %r3;
	@%p3 bra 	$L__BB3_2;
	mul.wide.s32 	%rd11, %r2, 4;
	add.s64 	%rd12, %rd1, %rd11;
	mov.b32 	%r49, 7;
	st.global.u32 	[%rd12], %r49;
	mov.b32 	%r50, -1;
	st.global.u32 	[%rd2], %r50;
$L__BB3_2:
	mul.lo.s32 	%r4, %r38, %r37;
	setp.lt.s32 	%p5, %r4, 2;
	mov.pred 	%p68, -1;
	@%p5 bra 	$L__BB3_17;
	add.s32 	%r5, %r4, -1;
	add.s32 	%r53, %r4, -2;
	and.b32  	%r6, %r5, 15;
	setp.lt.u32 	%p6, %r53, 15;
	mov.b16 	%rs53, 0;
	mov.b32 	%r143, 1;
	@%p6 bra 	$L__BB3_7;
	and.b32  	%r7, %r5, -16;
	add.s64 	%rd22, %rd2, 32;
	mov.b16 	%rs53, 0;
	mov.b32 	%r137, 0;
$L__BB3_5:
	.pragma "nounroll";
	add.s32 	%r55, %r137, 1;
	ld.global.u32 	%r56, [%rd22+-28];
	setp.eq.s32 	%p7, %r56, %r3;
	selp.b32 	%r57, %r55, %r151, %p7;
	ld.global.u32 	%r58, [%rd22+-24];
	setp.eq.s32 	%p9, %r58, %r3;
	add.s32 	%r59, %r137, 2;
	selp.b32 	%r60, %r59, %r57, %p9;
	ld.global.u32 	%r61, [%rd22+-20];
	setp.eq.s32 	%p11, %r61, %r3;
	add.s32 	%r62, %r137, 3;
	selp.b32 	%r63, %r62, %r60, %p11;
	ld.global.u32 	%r64, [%rd22+-16];
	setp.eq.s32 	%p13, %r64, %r3;
	add.s32 	%r65, %r137, 4;
	selp.b32 	%r66, %r65, %r63, %p13;
	ld.global.u32 	%r67, [%rd22+-12];
	setp.eq.s32 	%p15, %r67, %r3;
	add.s32 	%r68, %r137, 5;
	selp.b32 	%r69, %r68, %r66, %p15;
	ld.global.u32 	%r70, [%rd22+-8];
	setp.eq.s32 	%p17, %r70, %r3;
	add.s32 	%r71, %r137, 6;
	selp.b32 	%r72, %r71, %r69, %p17;
	ld.global.u32 	%r73, [%rd22+-4];
	setp.eq.s32 	%p19, %r73, %r3;
	add.s32 	%r74, %r137, 7;
	selp.b32 	%r75, %r74, %r72, %p19;
	ld.global.u32 	%r76, [%rd22];
	setp.eq.s32 	%p21, %r76, %r3;
	add.s32 	%r77, %r137, 8;
	selp.b32 	%r78, %r77, %r75, %p21;
	ld.global.u32 	%r79, [%rd22+4];
	setp.eq.s32 	%p23, %r79, %r3;
	add.s32 	%r80, %r137, 9;
	selp.b32 	%r81, %r80, %r78, %p23;
	ld.global.u32 	%r82, [%rd22+8];
	setp.eq.s32 	%p25, %r82, %r3;
	add.s32 	%r83, %r137, 10;
	selp.b32 	%r84, %r83, %r81, %p25;
	ld.global.u32 	%r85, [%rd22+12];
	setp.eq.s32 	%p27, %r85, %r3;
	add.s32 	%r86, %r137, 11;
	selp.b32 	%r87, %r86, %r84, %p27;
	ld.global.u32 	%r88, [%rd22+16];
	setp.eq.s32 	%p29, %r88, %r3;
	add.s32 	%r89, %r137, 12;
	selp.b32 	%r90, %r89, %r87, %p29;
	ld.global.u32 	%r91, [%rd22+20];
	setp.eq.s32 	%p31, %r91, %r3;
	add.s32 	%r92, %r137, 13;
	selp.b32 	%r93, %r92, %r90, %p31;
	ld.global.u32 	%r94, [%rd22+24];
	setp.eq.s32 	%p33, %r94, %r3;
	add.s32 	%r95, %r137, 14;
	selp.b32 	%r96, %r95, %r93, %p33;
	ld.global.u32 	%r97, [%rd22+28];
	setp.eq.s32 	%p35, %r97, %r3;
	add.s32 	%r98, %r137, 15;
	selp.b32 	%r99, %r98, %r96, %p35;
	ld.global.u32 	%r100, [%rd22+32];
	setp.eq.s32 	%p37, %r100, %r3;
	selp.b16 	%rs17, 1, %rs53, %p7;
	selp.b16 	%rs18, 1, %rs17, %p9;
	selp.b16 	%rs19, 1, %rs18, %p11;
	selp.b16 	%rs20, 1, %rs19, %p13;
	selp.b16 	%rs21, 1, %rs20, %p15;
	selp.b16 	%rs22, 1, %rs21, %p17;
	selp.b16 	%rs23, 1, %rs22, %p19;
	selp.b16 	%rs24, 1, %rs23, %p21;
	selp.b16 	%rs25, 1, %rs24, %p23;
	selp.b16 	%rs26, 1, %rs25, %p25;
	selp.b16 	%rs27, 1, %rs26, %p27;
	selp.b16 	%rs28, 1, %rs27, %p29;
	selp.b16 	%rs29, 1, %rs28, %p31;
	selp.b16 	%rs30, 1, %rs29, %p33;
	selp.b16 	%rs31, 1, %rs30, %p35;
	selp.b16 	%rs53, 1, %rs31, %p37;
	add.s32 	%r137, %r137, 16;
	selp.b32 	%r151, %r137, %r99, %p37;
	add.s64 	%rd22, %rd22, 64;
	setp.ne.s32 	%p38, %r137, %r7;
	@%p38 bra 	$L__BB3_5;
	add.s32 	%r143, %r137, 1;
$L__BB3_7:
	setp.eq.s32 	%p39, %r6, 0;
	@%p39 bra 	$L__BB3_16;
	and.b32  	%r16, %r5, 7;
	setp.lt.u32 	%p40, %r6, 8;
	@%p40 bra 	$L__BB3_10;
	mul.wide.u32 	%rd13, %r143, 4;
	add.s64 	%rd14, %rd2, %rd13;
	ld.global.u32 	%r102, [%rd14];
	setp.eq.s32 	%p41, %r102, %r3;
	selp.b32 	%r103, %r143, %r151, %p41;
	add.s32 	%r104, %r143, 1;
	ld.global.u32 	%r105, [%rd14+4];
	setp.eq.s32 	%p43, %r105, %r3;
	selp.b32 	%r106, %r104, %r103, %p43;
	add.s32 	%r107, %r143, 2;
	ld.global.u32 	%r108, [%rd14+8];
	setp.eq.s32 	%p45, %r108, %r3;
	selp.b32 	%r109, %r107, %r106, %p45;
	add.s32 	%r110, %r143, 3;
	ld.global.u32 	%r111, [%rd14+12];
	setp.eq.s32 	%p47, %r111, %r3;
	selp.b32 	%r112, %r110, %r109, %p47;
	add.s32 	%r113, %r143, 4;
	ld.global.u32 	%r114, [%rd14+16];
	setp.eq.s32 	%p49, %r114, %r3;
	selp.b32 	%r115, %r113, %r112, %p49;
	add.s32 	%r116, %r143, 5;
	ld.global.u32 	%r117, [%rd14+20];
	setp.eq.s32 	%p51, %r117, %r3;
	selp.b32 	%r118, %r116, %r115, %p51;
	add.s32 	%r119, %r143, 6;
	ld.global.u32 	%r120, [%rd14+24];
	setp.eq.s32 	%p53, %r120, %r3;
	selp.b32 	%r121, %r119, %r118, %p53;
	add.s32 	%r122, %r143, 7;
	ld.global.u32 	%r123, [%rd14+28];
	setp.eq.s32 	%p55, %r123, %r3;
	selp.b16 	%rs33, 1, %rs53, %p41;
	selp.b16 	%rs34, 1, %rs33, %p43;
	selp.b16 	%rs35, 1, %rs34, %p45;
	selp.b16 	%rs36, 1, %rs35, %p47;
	selp.b16 	%rs37, 1, %rs36, %p49;
	selp.b16 	%rs38, 1, %rs37, %p51;
	selp.b16 	%rs39, 1, %rs38, %p53;
	selp.b16 	%rs53, 1, %rs39, %p55;
	selp.b32 	%r151, %r122, %r121, %p55;
	add.s32 	%r143, %r143, 8;
$L__BB3_10:
	setp.eq.s32 	%p56, %r16, 0;
	@%p56 bra 	$L__BB3_16;
	and.b32  	%r22, %r5, 3;
	setp.lt.u32 	%p57, %r16, 4;
	@%p57 bra 	$L__BB3_13;
	mul.wide.u32 	%rd15, %r143, 4;
	add.s64 	%rd16, %rd2, %rd15;
	ld.global.u32 	%r125, [%rd16];
	setp.eq.s32 	%p58, %r125, %r3;
	selp.b32 	%r126, %r143, %r151, %p58;
	add.s32 	%r127, %r143, 1;
	ld.global.u32 	%r128, [%rd16+4];
	setp.eq.s32 	%p60, %r128, %r3;
	selp.b32 	%r129, %r127, %r126, %p60;
	add.s32 	%r130, %r143, 2;
	ld.global.u32 	%r131, [%rd16+8];
	setp.eq.s32 	%p62, %r131, %r3;
	selp.b32 	%r132, %r130, %r129, %p62;
	add.s32 	%r133, %r143, 3;
	ld.global.u32 	%r134, [%rd16+12];
	setp.eq.s32 	%p64, %r134, %r3;
	selp.b16 	%rs41, 1, %rs53, %p58;
	selp.b16 	%rs42, 1, %rs41, %p60;
	selp.b16 	%rs43, 1, %rs42, %p62;
	selp.b16 	%rs53, 1, %rs43, %p64;
	selp.b32 	%r151, %r133, %r132, %p64;
	add.s32 	%r143, %r143, 4;
$L__BB3_13:
	setp.eq.s32 	%p65, %r22, 0;
	@%p65 bra 	$L__BB3_16;
	mul.wide.u32 	%rd17, %r143, 4;
	add.s64 	%rd23, %rd2, %rd17;
	neg.s32 	%r148, %r22;
$L__BB3_15:
	.pragma "nounroll";
	ld.global.u32 	%r135, [%rd23];
	setp.eq.s32 	%p66, %r135, %r3;
	selp.b16 	%rs53, 1, %rs53, %p66;
	selp.b32 	%r151, %r143, %r151, %p66;
	add.s32 	%r143, %r143, 1;
	add.s64 	%rd23, %rd23, 4;
	add.s32 	%r148, %r148, 1;
	setp.ne.s32 	%p67, %r148, 0;
	@%p67 bra 	$L__BB3_15;
$L__BB3_16:
	and.b16  	%rs44, %rs53, 255;
	setp.eq.s16 	%p68, %rs44, 0;
$L__BB3_17:
	@%p68 bra 	$L__BB3_19;
	mul.wide.s32 	%rd18, %r3, 4;
	add.s64 	%rd19, %rd1, %rd18;
	mov.b32 	%r136, -1;
	st.global.u32 	[%rd19], %r136;
	mul.wide.s32 	%rd20, %r151, 4;
	add.s64 	%rd21, %rd2, %rd20;
	st.global.u32 	[%rd21], %r136;
$L__BB3_19:
	ret;

}
	// .globl	_Z9eliminar6PiiiS_ii
.visible .entry _Z9eliminar6PiiiS_ii(
	.param .u64 .ptr .align 1 _Z9eliminar6PiiiS_ii_param_0,
	.param .u32 _Z9eliminar6PiiiS_ii_param_1,
	.param .u32 _Z9eliminar6PiiiS_ii_param_2,
	.param .u64 .ptr .align 1 _Z9eliminar6PiiiS_ii_param_3,
	.param .u32 _Z9eliminar6PiiiS_ii_param_4,
	.param .u32 _Z9eliminar6PiiiS_ii_param_5
)
{
	.reg .pred 	%p<69>;
	.reg .b16 	%rs<54>;
	.reg .b32 	%r<153>;
	.reg .b64 	%rd<24>;

	ld.param.u64 	%rd9, [_Z9eliminar6PiiiS_ii_param_0];
	ld.param.u32 	%r36, [_Z9eliminar6PiiiS_ii_param_1];
	ld.param.u32 	%r37, [_Z9eliminar6PiiiS_ii_param_2];
	ld.param.u64 	%rd10, [_Z9eliminar6PiiiS_ii_param_3];
	ld.param.u32 	%r38, [_Z9eliminar6PiiiS_ii_param_4];
	ld.param.u32 	%r39, [_Z9eliminar6PiiiS_ii_param_5];
	cvta.to.global.u64 	%rd1, %rd9;
	cvta.to.global.u64 	%rd2, %rd10;
	mov.u32 	%r40, %tid.x;
	mov.u32 	%r41, %ntid.x;
	mov.u32 	%r42, %ctaid.x;
	mad.lo.s32 	%r43, %r41, %r42, %r40;
	mov.u32 	%r44, %tid.y;
	mov.u32 	%r45, %ntid.y;
	mov.u32 	%r46, %ctaid.y;
	mad.lo.s32 	%r47, %r45, %r46, %r44;
	mad.lo.s32 	%r151, %r38, %r37, %r39;
	ld.global.u32 	%r48, [%rd2];
	mad.lo.s32 	%r2, %r37, %r47, %r43;
	setp.ne.s32 	%p3, %r48, %r2;
	@%p3 bra 	$L__BB4_2;
	mul.wide.s32 	%rd11, %r151, 4;
	add.s64 	%rd12, %rd1, %rd11;
	mov.b32 	%r49, 8;
	st.global.u32 	[%rd12], %r49;
	mov.b32 	%r50, -1;
	st.global.u32 	[%rd2], %r50;
$L__BB4_2:
	mul.lo.s32 	%r3, %r37, %r36;
	setp.lt.s32 	%p5, %r3, 2;
	mov.pred 	%p68, -1;
	@%p5 bra 	$L__BB4_17;
	add.s32 	%r4, %r3, -1;
	add.s32 	%r53, %r3, -2;
	and.b32  	%r5, %r4, 15;
	setp.lt.u32 	%p6, %r53, 15;
	mov.b16 	%rs53, 0;
	mov.b32 	%r143, 1;
	@%p6 bra 	$L__BB4_7;
	and.b32  	%r6, %r4, -16;
	add.s64 	%rd22, %rd2, 32;
	mov.b16 	%rs53, 0;
	mov.b32 	%r137, 0;
$L__BB4_5:
	.pragma "nounroll";
	add.s32 	%r55, %r137, 1;
	ld.global.u32 	%r56, [%rd22+-28];
	setp.eq.s32 	%p7, %r56, %r2;
	selp.b32 	%r57, %r55, %r151, %p7;
	ld.global.u32 	%r58, [%rd22+-24];
	setp.eq.s32 	%p9, %r58, %r2;
	add.s32 	%r59, %r137, 2;
	selp.b32 	%r60, %r59, %r57, %p9;
	ld.global.u32 	%r61, [%rd22+-20];
	setp.eq.s32 	%p11, %r61, %r2;
	add.s32 	%r62, %r137, 3;
	selp.b32 	%r63, %r62, %r60, %p11;
	ld.global.u32 	%r64, [%rd22+-16];
	setp.eq.s32 	%p13, %r64, %r2;
	add.s32 	%r65, %r137, 4;
	selp.b32 	%r66, %r65, %r63, %p13;
	ld.global.u32 	%r67, [%rd22+-12];
	setp.eq.s32 	%p15, %r67, %r2;
	add.s32 	%r68, %r137, 5;
	selp.b32 	%r69, %r68, %r66, %p15;
	ld.global.u32 	%r70, [%rd22+-8];
	setp.eq.s32 	%p17, %r70, %r2;
	add.s32 	%r71, %r137, 6;
	selp.b32 	%r72, %r71, %r69, %p17;
	ld.global.u32 	%r73, [%rd22+-4];
	setp.eq.s32 	%p19, %r73, %r2;
	add.s32 	%r74, %r137, 7;
	selp.b32 	%r75, %r74, %r72, %p19;
	ld.global.u32 	%r76, [%rd22];
	setp.eq.s32 	%p21, %r76, %r2;
	add.s32 	%r77, %r137, 8;
	selp.b32 	%r78, %r77, %r75, %p21;
	ld.global.u32 	%r79, [%rd22+4];
	setp.eq.s32 	%p23, %r79, %r2;
	add.s32 	%r80, %r137, 9;
	selp.b32 	%r81, %r80, %r78, %p23;
	ld.global.u32 	%r82, [%rd22+8];
	setp.eq.s32 	%p25, %r82, %r2;
	add.s32 	%r83, %r137, 10;
	selp.b32 	%r84, %r83, %r81, %p25;
	ld.global.u32 	%r85, [%rd22+12];
	setp.eq.s32 	%p27, %r85, %r2;
	add.s32 	%r86, %r137, 11;
	selp.b32 	%r87, %r86, %r84, %p27;
	ld.global.u32 	%r88, [%rd22+16];
	setp.eq.s32 	%p29, %r88, %r2;
	add.s32 	%r89, %r137, 12;
	selp.b32 	%r90, %r89, %r87, %p29;
	ld.global.u32 	%r91, [%rd22+20];
	setp.eq.s32 	%p31, %r91, %r2;
	add.s32 	%r92, %r137, 13;
	selp.b32 	%r93, %r92, %r90, %p31;
	ld.global.u32 	%r94, [%rd22+24];
	setp.eq.s32 	%p33, %r94, %r2;
	add.s32 	%r95, %r137, 14;
	selp.b32 	%r96, %r95, %r93, %p33;
	ld.global.u32 	%r97, [%rd22+28];
	setp.eq.s32 	%p35, %r97, %r2;
	add.s32 	%r98, %r137, 15;
	selp.b32 	%r99, %r98, %r96, %p35;
	ld.global.u32 	%r100, [%rd22+32];
	setp.eq.s32 	%p37, %r100, %r2;
	selp.b16 	%rs17, 1, %rs53, %p7;
	selp.b16 	%rs18, 1, %rs17, %p9;
	selp.b16 	%rs19, 1, %rs18, %p11;
	selp.b16 	%rs20, 1, %rs19, %p13;
	selp.b16 	%rs21, 1, %rs20, %p15;
	selp.b16 	%rs22, 1, %rs21, %p17;
	selp.b16 	%rs23, 1, %rs22, %p19;
	selp.b16 	%rs24, 1, %rs23, %p21;
	selp.b16 	%rs25, 1, %rs24, %p23;
	selp.b16 	%rs26, 1, %rs25, %p25;
	selp.b16 	%rs27, 1, %rs26, %p27;
	selp.b16 	%rs28, 1, %rs27, %p29;
	selp.b16 	%rs29, 1, %rs28, %p31;
	selp.b16 	%rs30, 1, %rs29, %p33;
	selp.b16 	%rs31, 1, %rs30, %p35;
	selp.b16 	%rs53, 1, %rs31, %p37;
	add.s32 	%r137, %r137, 16;
	selp.b32 	%r151, %r137, %r99, %p37;
	add.s64 	%rd22, %rd22, 64;
	setp.ne.s32 	%p38, %r137, %r6;
	@%p38 bra 	$L__BB4_5;
	add.s32 	%r143, %r137, 1;
$L__BB4_7:
	setp.eq.s32 	%p39, %r5, 0;
	@%p39 bra 	$L__BB4_16;
	and.b32  	%r15, %r4, 7;
	setp.lt.u32 	%p40, %r5, 8;
	@%p40 bra 	$L__BB4_10;
	mul.wide.u32 	%rd13, %r143, 4;
	add.s64 	%rd14, %rd2, %rd13;
	ld.global.u32 	%r102, [%rd14];
	setp.eq.s32 	%p41, %r102, %r2;
	selp.b32 	%r103, %r143, %r151, %p41;
	add.s32 	%r104, %r143, 1;
	ld.global.u32 	%r105, [%rd14+4];
	setp.eq.s32 	%p43, %r105, %r2;
	selp.b32 	%r106, %r104, %r103, %p43;
	add.s32 	%r107, %r143, 2;
	ld.global.u32 	%r108, [%rd14+8];
	setp.eq.s32 	%p45, %r108, %r2;
	selp.b32 	%r109, %r107, %r106, %p45;
	add.s32 	%r110, %r143, 3;
	ld.global.u32 	%r111, [%rd14+12];
	setp.eq.s32 	%p47, %r111, %r2;
	selp.b32 	%r112, %r110, %r109, %p47;
	add.s32 	%r113, %r143, 4;
	ld.global.u32 	%r114, [%rd14+16];
	setp.eq.s32 	%p49, %r114, %r2;
	selp.b32 	%r115, %r113, %r112, %p49;
	add.s32 	%r116, %r143, 5;
	ld.global.u32 	%r117, [%rd14+20];
	setp.eq.s32 	%p51, %r117, %r2;
	selp.b32 	%r118, %r116, %r115, %p51;
	add.s32 	%r119, %r143, 6;
	ld.global.u32 	%r120, [%rd14+24];
	setp.eq.s32 	%p53, %r120, %r2;
	selp.b32 	%r121, %r119, %r118, %p53;
	add.s32 	%r122, %r143, 7;
	ld.global.u32 	%r123, [%rd14+28];
	setp.eq.s32 	%p55, %r123, %r2;
	selp.b16 	%rs33, 1, %rs53, %p41;
	selp.b16 	%rs34, 1, %rs33, %p43;
	selp.b16 	%rs35, 1, %rs34, %p45;
	selp.b16 	%rs36, 1, %rs35, %p47;
	selp.b16 	%rs37, 1, %rs36, %p49;
	selp.b16 	%rs38, 1, %rs37, %p51;
	selp.b16 	%rs39, 1, %rs38, %p53;
	selp.b16 	%rs53, 1, %rs39, %p55;
	selp.b32 	%r151, %r122, %r121, %p55;
	add.s32 	%r143, %r143, 8;
$L__BB4_10:
	setp.eq.s32 	%p56, %r15, 0;
	@%p56 bra 	$L__BB4_16;
	and.b32  	%r21, %r4, 3;
	setp.lt.u32 	%p57, %r15, 4;
	@%p57 bra 	$L__BB4_13;
	mul.wide.u32 	%rd15, %r143, 4;
	add.s64 	%rd16, %rd2, %rd15;
	ld.global.u32 	%r125, [%rd16];
	setp.eq.s32 	%p58, %r125, %r2;
	selp.b32 	%r126, %r143, %r151, %p58;
	add.s32 	%r127, %r143, 1;
	ld.global.u32 	%r128, [%rd16+4];
	setp.eq.s32 	%p60, %r128, %r2;
	selp.b32 	%r129, %r127, %r126, %p60;
	add.s32 	%r130, %r143, 2;
	ld.global.u32 	%r131, [%rd16+8];
	setp.eq.s32 	%p62, %r131, %r2;
	selp.b32 	%r132, %r130, %r129, %p62;
	add.s32 	%r133, %r143, 3;
	ld.global.u32 	%r134, [%rd16+12];
	setp.eq.s32 	%p64, %r134, %r2;
	selp.b16 	%rs41, 1, %rs53, %p58;
	selp.b16 	%rs42, 1, %rs41, %p60;
	selp.b16 	%rs43, 1, %rs42, %p62;
	selp.b16 	%rs53, 1, %rs43, %p64;
	selp.b32 	%r151, %r133, %r132, %p64;
	add.s32 	%r143, %r143, 4;
$L__BB4_13:
	setp.eq.s32 	%p65, %r21, 0;
	@%p65 bra 	$L__BB4_16;
	mul.wide.u32 	%rd17, %r143, 4;
	add.s64 	%rd23, %rd2, %rd17;
	neg.s32 	%r148, %r21;
$L__BB4_15:
	.pragma "nounroll";
	ld.global.u32 	%r135, [%rd23];
	setp.eq.s32 	%p66, %r135, %r2;
	selp.b16 	%rs53, 1, %rs53, %p66;
	selp.b32 	%r151, %r143, %r151, %p66;
	add.s32 	%r143, %r143, 1;
	add.s64 	%rd23, %rd23, 4;
	add.s32 	%r148, %r148, 1;
	setp.ne.s32 	%p67, %r148, 0;
	@%p67 bra 	$L__BB4_15;
$L__BB4_16:
	and.b16  	%rs44, %rs53, 255;
	setp.eq.s16 	%p68, %rs44, 0;
$L__BB4_17:
	@%p68 bra 	$L__BB4_19;
	mul.wide.s32 	%rd18, %r2, 4;
	add.s64 	%rd19, %rd1, %rd18;
	mov.b32 	%r136, -1;
	st.global.u32 	[%rd19], %r136;
	mul.wide.s32 	%rd20, %r151, 4;
	add.s64 	%rd21, %rd2, %rd20;
	st.global.u32 	[%rd21], %r136;
$L__BB4_19:
	ret;

}
	// .globl	_Z13eliminar7oMasPiiiS_iijP17curandStateXORWOWii
.visible .entry _Z13eliminar7oMasPiiiS_iijP17curandStateXORWOWii(
	.param .u64 .ptr .align 1 _Z13eliminar7oMasPiiiS_iijP17curandStateXORWOWii_param_0,
	.param .u32 _Z13eliminar7oMasPiiiS_iijP17curandStateXORWOWii_param_1,
	.param .u32 _Z13eliminar7oMasPiiiS_iijP17curandStateXORWOWii_param_2,
	.param .u64 .ptr .align 1 _Z13eliminar7oMasPiiiS_iijP17curandStateXORWOWii_param_3,
	.param .u32 _Z13eliminar7oMasPiiiS_iijP17curandStateXORWOWii_param_4,
	.param .u32 _Z13eliminar7oMasPiiiS_iijP17curandStateXORWOWii_param_5,
	.param .u32 _Z13eliminar7oMasPiiiS_iijP17curandStateXORWOWii_param_6,
	.param .u64 .ptr .align 1 _Z13eliminar7oMasPiiiS_iijP17curandStateXORWOWii_param_7,
	.param .u32 _Z13eliminar7oMasPiiiS_iijP17curandStateXORWOWii_param_8,
	.param .u32 _Z13eliminar7oMasPiiiS_iijP17curandStateXORWOWii_param_9
)
{
	.reg .pred 	%p<98>;
	.reg .b16 	%rs<54>;
	.reg .b32 	%r<611>;
	.reg .b64 	%rd<44>;

	ld.param.u32 	%r234, [_Z13eliminar7oMasPiiiS_iijP17curandStateXORWOWii_param_1];
	ld.param.u32 	%r235, [_Z13eliminar7oMasPiiiS_iijP17curandStateXORWOWii_param_2];
	ld.param.u64 	%rd19, [_Z13eliminar7oMasPiiiS_iijP17curandStateXORWOWii_param_3];
	ld.param.u32 	%r240, [_Z13eliminar7oMasPiiiS_iijP17curandStateXORWOWii_param_6];
	ld.param.u64 	%rd20, [_Z13eliminar7oMasPiiiS_iijP17curandStateXORWOWii_param_7];
	ld.param.u32 	%r236, [_Z13eliminar7oMasPiiiS_iijP17curandStateXORWOWii_param_8];
	ld.param.u32 	%r237, [_Z13eliminar7oMasPiiiS_iijP17curandStateXORWOWii_param_9];
	cvta.to.global.u64 	%rd1, %rd19;
	cvta.to.global.u64 	%rd21, %rd20;
	mov.u32 	%r241, %tid.x;
	mov.u32 	%r242, %ntid.x;
	mov.u32 	%r243, %ctaid.x;
	mad.lo.s32 	%r244, %r242, %r243, %r241;
	mov.u32 	%r245, %tid.y;
	mov.u32 	%r246, %ntid.y;
	mov.u32 	%r247, %ctaid.y;
	mad.lo.s32 	%r248, %r246, %r247, %r245;
	mad.lo.s32 	%r249, %r235, %r248, %r244;
	cvt.s64.s32 	%rd2, %r249;
	mul.wide.s32 	%rd22, %r249, 48;
	add.s64 	%rd3, %rd21, %rd22;
	xor.b32  	%r250, %r240, -1429050551;
	mul.lo.s32 	%r1, %r250, 1099087573;
	add.s32 	%r251, %r1, -638133224;
	add.s32 	%r509, %r1, 123456789;
	st.global.v2.u32 	[%rd3], {%r251, %r509};
	xor.b32  	%r508, %r1, 362436069;
	mov.b32 	%r507, -123459836;
	st.global.v2.u32 	[%rd3+8], {%r508, %r507};
	add.s32 	%r505, %r1, 5783321;
	mov.b32 	%r506, -589760388;
	st.global.v2.u32 	[%rd3+16], {%r506, %r505};
	setp.eq.s32 	%p3, %r249, 0;
	@%p3 bra 	$L__BB5_42;
	mov.b32 	%r491, 0;
	mov.b32 	%r507, -123459836;
	mov.b32 	%r506, -589760388;
	mov.u64 	%rd40, %rd2;
$L__BB5_2:
	and.b64  	%rd5, %rd40, 3;
	setp.eq.s64 	%p4, %rd5, 0;
	@%p4 bra 	$L__BB5_41;
	mul.wide.u32 	%rd23, %r491, 3200;
	mov.u64 	%rd24, precalc_xorwow_matrix;
	add.s64 	%rd6, %rd24, %rd23;
	cvt.u32.u64 	%r11, %rd5;
	mov.b32 	%r492, 0;
$L__BB5_4:
	mov.b32 	%r505, 0;
	mov.u32 	%r506, %r505;
	mov.u32 	%r507, %r505;
	mov.u32 	%r508, %r505;
	mov.u32 	%r509, %r505;
	mov.u32 	%r498, %r505;
$L__BB5_5:
	mul.wide.u32 	%rd25, %r498, 4;
	add.s64 	%rd26, %rd3, %rd25;
	ld.global.u32 	%r19, [%rd26+4];
	shl.b32 	%r20, %r498, 5;
	mov.b32 	%r504, 0;
$L__BB5_6:
	.pragma "nounroll";
	shr.u32 	%r258, %r19, %r504;
	and.b32  	%r259, %r258, 1;
	setp.eq.b32 	%p5, %r259, 1;
	not.pred 	%p6, %p5;
	add.s32 	%r260, %r20, %r504;
	mul.lo.s32 	%r261, %r260, 5;
	mul.wide.u32 	%rd27, %r261, 4;
	add.s64 	%rd7, %rd6, %rd27;
	@%p6 bra 	$L__BB5_8;
	ld.global.u32 	%r262, [%rd7];
	xor.b32  	%r509, %r509, %r262;
	ld.global.u32 	%r263, [%rd7+4];
	xor.b32  	%r508, %r508, %r263;
	ld.global.u32 	%r264, [%rd7+8];
	xor.b32  	%r507, %r507, %r264;
	ld.global.u32 	%r265, [%rd7+12];
	xor.b32  	%r506, %r506, %r265;
	ld.global.u32 	%r266, [%rd7+16];
	xor.b32  	%r505, %r505, %r266;
$L__BB5_8:
	and.b32  	%r268, %r258, 2;
	setp.eq.s32 	%p7, %r268, 0;
	@%p7 bra 	$L__BB5_10;
	ld.global.u32 	%r269, [%rd7+20];
	xor.b32  	%r509, %r509, %r269;
	ld.global.u32 	%r270, [%rd7+24];
	xor.b32  	%r508, %r508, %r270;
	ld.global.u32 	%r271, [%rd7+28];
	xor.b32  	%r507, %r507, %r271;
	ld.global.u32 	%r272, [%rd7+32];
	xor.b32  	%r506, %r506, %r272;
	ld.global.u32 	%r273, [%rd7+36];
	xor.b32  	%r505, %r505, %r273;
$L__BB5_10:
	and.b32  	%r275, %r258, 4;
	setp.eq.s32 	%p8, %r275, 0;
	@%p8 bra 	$L__BB5_12;
	ld.global.u32 	%r276, [%rd7+40];
	xor.b32  	%r509, %r509, %r276;
	ld.global.u32 	%r277, [%rd7+44];
	xor.b32  	%r508, %r508, %r277;
	ld.global.u32 	%r278, [%rd7+48];
	xor.b32  	%r507, %r507, %r278;
	ld.global.u32 	%r279, [%rd7+52];
	xor.b32  	%r506, %r506, %r279;
	ld.global.u32 	%r280, [%rd7+56];
	xor.b32  	%r505, %r505, %r280;
$L__BB5_12:
	and.b32  	%r282, %r258, 8;
	setp.eq.s32 	%p9, %r282, 0;
	@%p9 bra 	$L__BB5_14;
	ld.global.u32 	%r283, [%rd7+60];
	xor.b32  	%r509, %r509, %r283;
	ld.global.u32 	%r284, [%rd7+64];
	xor.b32  	%r508, %r508, %r284;
	ld.global.u32 	%r285, [%rd7+68];
	xor.b32  	%r507, %r507, %r285;
	ld.global.u32 	%r286, [%rd7+72];
	xor.b32  	%r506, %r506, %r286;
	ld.global.u32 	%r287, [%rd7+76];
	xor.b32  	%r505, %r505, %r287;
$L__BB5_14:
	and.b32  	%r289, %r258, 16;
	setp.eq.s32 	%p10, %r289, 0;
	@%p10 bra 	$L__BB5_16;
	ld.global.u32 	%r290, [%rd7+80];
	xor.b32  	%r509, %r509, %r290;
	ld.global.u32 	%r291, [%rd7+84];
	xor.b32  	%r508, %r508, %r291;
	ld.global.u32 	%r292, [%rd7+88];
	xor.b32  	%r507, %r507, %r292;
	ld.global.u32 	%r293, [%rd7+92];
	xor.b32  	%r506, %r506, %r293;
	ld.global.u32 	%r294, [%rd7+96];
	xor.b32  	%r505, %r505, %r294;
$L__BB5_16:
	and.b32  	%r296, %r258, 32;
	setp.eq.s32 	%p11, %r296, 0;
	@%p11 bra 	$L__BB5_18;
	ld.global.u32 	%r297, [%rd7+100];
	xor.b32  	%r509, %r509, %r297;
	ld.global.u32 	%r298, [%rd7+104];
	xor.b32  	%r508, %r508, %r298;
	ld.global.u32 	%r299, [%rd7+108];
	xor.b32  	%r507, %r507, %r299;
	ld.global.u32 	%r300, [%rd7+112];
	xor.b32  	%r506, %r506, %r300;
	ld.global.u32 	%r301, [%rd7+116];
	xor.b32  	%r505, %r505, %r301;
$L__BB5_18:
	and.b32  	%r303, %r258, 64;
	setp.eq.s32 	%p12, %r303, 0;
	@%p12 bra 	$L__BB5_20;
	ld.global.u32 	%r304, [%rd7+120];
	xor.b32  	%r509, %r509, %r304;
	ld.global.u32 	%r305, [%rd7+124];
	xor.b32  	%r508, %r508, %r305;
	ld.global.u32 	%r306, [%rd7+128];
	xor.b32  	%r507, %r507, %r306;
	ld.global.u32 	%r307, [%rd7+132];
	xor.b32  	%r506, %r506, %r307;
	ld.global.u32 	%r308, [%rd7+136];
	xor.b32  	%r505, %r505, %r308;
$L__BB5_20:
	and.b32  	%r310, %r258, 128;
	setp.eq.s32 	%p13, %r310, 0;
	@%p13 bra 	$L__BB5_22;
	ld.global.u32 	%r311, [%rd7+140];
	xor.b32  	%r509, %r509, %r311;
	ld.global.u32 	%r312, [%rd7+144];
	xor.b32  	%r508, %r508, %r312;
	ld.global.u32 	%r313, [%rd7+148];
	xor.b32  	%r507, %r507, %r313;
	ld.global.u32 	%r314, [%rd7+152];
	xor.b32  	%r506, %r506, %r314;
	ld.global.u32 	%r315, [%rd7+156];
	xor.b32  	%r505, %r505, %r315;
$L__BB5_22:
	and.b32  	%r317, %r258, 256;
	setp.eq.s32 	%p14, %r317, 0;
	@%p14 bra 	$L__BB5_24;
	ld.global.u32 	%r318, [%rd7+160];
	xor.b32  	%r509, %r509, %r318;
	ld.global.u32 	%r319, [%rd7+164];
	xor.b32  	%r508, %r508, %r319;
	ld.global.u32 	%r320, [%rd7+168];
	xor.b32  	%r507, %r507, %r320;
	ld.global.u32 	%r321, [%rd7+172];
	xor.b32  	%r506, %r506, %r321;
	ld.global.u32 	%r322, [%rd7+176];
	xor.b32  	%r505, %r505, %r322;
$L__BB5_24:
	and.b32  	%r324, %r258, 512;
	setp.eq.s32 	%p15, %r324, 0;
	@%p15 bra 	$L__BB5_26;
	ld.global.u32 	%r325, [%rd7+180];
	xor.b32  	%r509, %r509, %r325;
	ld.global.u32 	%r326, [%rd7+184];
	xor.b32  	%r508, %r508, %r326;
	ld.global.u32 	%r327, [%rd7+188];
	xor.b32  	%r507, %r507, %r327;
	ld.global.u32 	%r328, [%rd7+192];
	xor.b32  	%r506, %r506, %r328;
	ld.global.u32 	%r329, [%rd7+196];
	xor.b32  	%r505, %r505, %r329;
$L__BB5_26:
	and.b32  	%r331, %r258, 1024;
	setp.eq.s32 	%p16, %r331, 0;
	@%p16 bra 	$L__BB5_28;
	ld.global.u32 	%r332, [%rd7+200];
	xor.b32  	%r509, %r509, %r332;
	ld.global.u32 	%r333, [%rd7+204];
	xor.b32  	%r508, %r508, %r333;
	ld.global.u32 	%r334, [%rd7+208];
	xor.b32  	%r507, %r507, %r334;
	ld.global.u32 	%r335, [%rd7+212];
	xor.b32  	%r506, %r506, %r335;
	ld.global.u32 	%r336, [%rd7+216];
	xor.b32  	%r505, %r505, %r336;
$L__BB5_28:
	and.b32  	%r338, %r258, 2048;
	setp.eq.s32 	%p17, %r338, 0;
	@%p17 bra 	$L__BB5_30;
	ld.global.u32 	%r339, [%rd7+220];
	xor.b32  	%r509, %r509, %r339;
	ld.global.u32 	%r340, [%rd7+224];
	xor.b32  	%r508, %r508, %r340;
	ld.global.u32 	%r341, [%rd7+228];
	xor.b32  	%r507, %r507, %r341;
	ld.global.u32 	%r342, [%rd7+232];
	xor.b32  	%r506, %r506, %r342;
	ld.global.u32 	%r343, [%rd7+236];
	xor.b32  	%r505, %r505, %r343;
$L__BB5_30:
	and.b32  	%r345, %r258, 4096;
	setp.eq.s32 	%p18, %r345, 0;
	@%p18 bra 	$L__BB5_32;
	ld.global.u32 	%r346, [%rd7+240];
	xor.b32  	%r509, %r509, %r346;
	ld.global.u32 	%r347, [%rd7+244];
	xor.b32  	%r508, %r508, %r347;
	ld.global.u32 	%r348, [%rd7+248];
	xor.b32  	%r507, %r507, %r348;
	ld.global.u32 	%r349, [%rd7+252];
	xor.b32  	%r506, %r506, %r349;
	ld.global.u32 	%r350, [%rd7+256];
	xor.b32  	%r505, %r505, %r350;
$L__BB5_32:
	and.b32  	%r352, %r258, 8192;
	setp.eq.s32 	%p19, %r352, 0;
	@%p19 bra 	$L__BB5_34;
	ld.global.u32 	%r353, [%rd7+260];
	xor.b32  	%r509, %r509, %r353;
	ld.global.u32 	%r354, [%rd7+264];
	xor.b32  	%r508, %r508, %r354;
	ld.global.u32 	%r355, [%rd7+268];
	xor.b32  	%r507, %r507, %r355;
	ld.global.u32 	%r356, [%rd7+272];
	xor.b32  	%r506, %r506, %r356;
	ld.global.u32 	%r357, [%rd7+276];
	xor.b32  	%r505, %r505, %r357;
$L__BB5_34:
	and.b32  	%r359, %r258, 16384;
	setp.eq.s32 	%p20, %r359, 0;
	@%p20 bra 	$L__BB5_36;
	ld.global.u32 	%r360, [%rd7+280];
	xor.b32  	%r509, %r509, %r360;
	ld.global.u32 	%r361, [%rd7+284];
	xor.b32  	%r508, %r508, %r361;
	ld.global.u32 	%r362, [%rd7+288];
	xor.b32  	%r507, %r507, %r362;
	ld.global.u32 	%r363, [%rd7+292];
	xor.b32  	%r506, %r506, %r363;
	ld.global.u32 	%r364, [%rd7+296];
	xor.b32  	%r505, %r505, %r364;
$L__BB5_36:
	and.b32  	%r366, %r258, 32768;
	setp.eq.s32 	%p21, %r366, 0;
	@%p21 bra 	$L__BB5_38;
	ld.global.u32 	%r367, [%rd7+300];
	xor.b32  	%r509, %r509, %r367;
	ld.global.u32 	%r368, [%rd7+304];
	xor.b32  	%r508, %r508, %r368;
	ld.global.u32 	%r369, [%rd7+308];
	xor.b32  	%r507, %r507, %r369;
	ld.global.u32 	%r370, [%rd7+312];
	xor.b32  	%r506, %r506, %r370;
	ld.global.u32 	%r371, [%rd7+316];
	xor.b32  	%r505, %r505, %r371;
$L__BB5_38:
	add.s32 	%r504, %r504, 16;
	setp.ne.s32 	%p22, %r504, 32;
	@%p22 bra 	$L__BB5_6;
	mad.lo.s32 	%r372, %r498, -31, %r20;
	add.s32 	%r498, %r372, 1;
	setp.ne.s32 	%p23, %r498, 5;
	@%p23 bra 	$L__BB5_5;
	st.global.u32 	[%rd3+4], %r509;
	st.global.u32 	[%rd3+8], %r508;
	st.global.u32 	[%rd3+12], %r507;
	st.global.u32 	[%rd3+16], %r506;
	st.global.u32 	[%rd3+20], %r505;
	add.s32 	%r492, %r492, 1;
	setp.lt.u32 	%p24, %r492, %r11;
	@%p24 bra 	$L__BB5_4;
$L__BB5_41:
	shr.u64 	%rd8, %rd40, 2;
	add.s32 	%r491, %r491, 1;
	setp.gt.u64 	%p25, %rd40, 3;
	mov.u64 	%rd40, %rd8;
	@%p25 bra 	$L__BB5_2;
$L__BB5_42:
	ld.param.u64 	%rd39, [_Z13eliminar7oMasPiiiS_iijP17curandStateXORWOWii_param_0];
	cvt.u32.u64 	%r373, %rd2;
	mov.b32 	%r374, 0;
	st.global.v2.u32 	[%rd3+24], {%r374, %r374};
	st.global.u32 	[%rd3+32], %r374;
	mov.b64 	%rd28, 0;
	st.global.u64 	[%rd3+40], %rd28;
	shr.u32 	%r375, %r509, 2;
	xor.b32  	%r376, %r375, %r509;
	st.global.v2.u32 	[%rd3+8], {%r507, %r506};
	shl.b32 	%r377, %r505, 4;
	shl.b32 	%r378, %r376, 1;
	xor.b32  	%r379, %r378, %r377;
	xor.b32  	%r380, %r379, %r376;
	xor.b32  	%r381, %r380, %r505;
	st.global.v2.u32 	[%rd3+16], {%r505, %r381};
	add.s32 	%r382, %r1, -637770787;
	st.global.v2.u32 	[%rd3], {%r382, %r508};
	add.s32 	%r383, %r381, %r382;
	rem.u32 	%r384, %r383, %r236;
	add.s32 	%r201, %r384, %r237;
	ld.global.u32 	%r385, [%rd1];
	setp.ne.s32 	%p26, %r385, %r373;
	cvta.to.global.u64 	%rd29, %rd39;
	shl.b64 	%rd30, %rd2, 2;
	add.s64 	%rd9, %rd29, %rd30;
	@%p26 bra 	$L__BB5_55;
	mov.b32 	%r595, 9;
	setp.gt.s32 	%p27, %r201, 2;
	@%p27 bra 	$L__BB5_47;
	setp.eq.s32 	%p31, %r201, 1;
	@%p31 bra 	$L__BB5_54;
	setp.eq.s32 	%p32, %r201, 2;
	@%p32 bra 	$L__BB5_46;
	bra.uni 	$L__BB5_53;
$L__BB5_46:
	mov.b32 	%r595, 10;
	bra.uni 	$L__BB5_54;
$L__BB5_47:
	setp.eq.s32 	%p28, %r201, 3;
	@%p28 bra 	$L__BB5_51;
	setp.eq.s32 	%p29, %r201, 4;
	@%p29 bra 	$L__BB5_52;
	setp.eq.s32 	%p30, %r201, 5;
	@%p30 bra 	$L__BB5_50;
	bra.uni 	$L__BB5_53;
$L__BB5_50:
	mov.b32 	%r595, 13;
	bra.uni 	$L__BB5_54;
$L__BB5_51:
	mov.b32 	%r595, 11;
	bra.uni 	$L__BB5_54;
$L__BB5_52:
	mov.b32 	%r595, 12;
	bra.uni 	$L__BB5_54;
$L__BB5_53:
	mov.b32 	%r595, 14;
$L__BB5_54:
	st.global.u32 	[%rd9], %r595;
	mov.b32 	%r392, -1;
	st.global.u32 	[%rd1], %r392;
$L__BB5_55:
	mul.lo.s32 	%r203, %r235, %r234;
	setp.lt.s32 	%p34, %r203, 2;
	mov.b64 	%rd43, 0;
	mov.pred 	%p97, -1;
	@%p34 bra 	$L__BB5_70;
	add.s32 	%r204, %r203, -1;
	add.s32 	%r396, %r203, -2;
	setp.lt.u32 	%p35, %r396, 15;
	mov.b16 	%rs53, 0;
	mov.b32 	%r602, 1;
	@%p35 bra 	$L__BB5_60;
	add.s64 	%rd41, %rd1, 32;
	mov.b16 	%rs53, 0;
	mov.b32 	%r596, 0;
	and.b32  	%r446, %r204, -16;
$L__BB5_58:
	.pragma "nounroll";
	add.s32 	%r400, %r596, 1;
	ld.global.u32 	%r401, [%rd41+-28];
	setp.eq.s32 	%p36, %r401, %r373;
	selp.b32 	%r402, %r400, %r610, %p36;
	ld.global.u32 	%r403, [%rd41+-24];
	setp.eq.s32 	%p38, %r403, %r373;
	add.s32 	%r404, %r596, 2;
	selp.b32 	%r405, %r404, %r402, %p38;
	ld.global.u32 	%r406, [%rd41+-20];
	setp.eq.s32 	%p40, %r406, %r373;
	add.s32 	%r407, %r596, 3;
	selp.b32 	%r408, %r407, %r405, %p40;
	ld.global.u32 	%r409, [%rd41+-16];
	setp.eq.s32 	%p42, %r409, %r373;
	add.s32 	%r410, %r596, 4;
	selp.b32 	%r411, %r410, %r408, %p42;
	ld.global.u32 	%r412, [%rd41+-12];
	setp.eq.s32 	%p44, %r412, %r373;
	add.s32 	%r413, %r596, 5;
	selp.b32 	%r414, %r413, %r411, %p44;
	ld.global.u32 	%r415, [%rd41+-8];
	setp.eq.s32 	%p46, %r415, %r373;
	add.s32 	%r416, %r596, 6;
	selp.b32 	%r417, %r416, %r414, %p46;
	ld.global.u32 	%r418, [%rd41+-4];
	setp.eq.s32 	%p48, %r418, %r373;
	add.s32 	%r419, %r596, 7;
	selp.b32 	%r420, %r419, %r417, %p48;
	ld.global.u32 	%r421, [%rd41];
	setp.eq.s32 	%p50, %r421, %r373;
	add.s32 	%r422, %r596, 8;
	selp.b32 	%r423, %r422, %r420, %p50;
	ld.global.u32 	%r424, [%rd41+4];
	setp.eq.s32 	%p52, %r424, %r373;
	add.s32 	%r425, %r596, 9;
	selp.b32 	%r426, %r425, %r423, %p52;
	ld.global.u32 	%r427, [%rd41+8];
	setp.eq.s32 	%p54, %r427, %r373;
	add.s32 	%r428, %r596, 10;
	selp.b32 	%r429, %r428, %r426, %p54;
	ld.global.u32 	%r430, [%rd41+12];
	setp.eq.s32 	%p56, %r430, %r373;
	add.s32 	%r431, %r596, 11;
	selp.b32 	%r432, %r431, %r429, %p56;
	ld.global.u32 	%r433, [%rd41+16];
	setp.eq.s32 	%p58, %r433, %r373;
	add.s32 	%r434, %r596, 12;
	selp.b32 	%r435, %r434, %r432, %p58;
	ld.global.u32 	%r436, [%rd41+20];
	setp.eq.s32 	%p60, %r436, %r373;
	add.s32 	%r437, %r596, 13;
	selp.b32 	%r438, %r437, %r435, %p60;
	ld.global.u32 	%r439, [%rd41+24];
	setp.eq.s32 	%p62, %r439, %r373;
	add.s32 	%r440, %r596, 14;
	selp.b32 	%r441, %r440, %r438, %p62;
	ld.global.u32 	%r442, [%rd41+28];
	setp.eq.s32 	%p64, %r442, %r373;
	add.s32 	%r443, %r596, 15;
	selp.b32 	%r444, %r443, %r441, %p64;
	ld.global.u32 	%r445, [%rd41+32];
	setp.eq.s32 	%p66, %r445, %r373;
	selp.b16 	%rs17, 1, %rs53, %p36;
	selp.b16 	%rs18, 1, %rs17, %p38;
	selp.b16 	%rs19, 1, %rs18, %p40;
	selp.b16 	%rs20, 1, %rs19, %p42;
	selp.b16 	%rs21, 1, %rs20, %p44;
	selp.b16 	%rs22, 1, %rs21, %p46;
	selp.b16 	%rs23, 1, %rs22, %p48;
	selp.b16 	%rs24, 1, %rs23, %p50;
	selp.b16 	%rs25, 1, %rs24, %p52;
	selp.b16 	%rs26, 1, %rs25, %p54;
	selp.b16 	%rs27, 1, %rs26, %p56;
	selp.b16 	%rs28, 1, %rs27, %p58;
	selp.b16 	%rs29, 1, %rs28, %p60;
	selp.b16 	%rs30, 1, %rs29, %p62;
	selp.b16 	%rs31, 1, %rs30, %p64;
	selp.b16 	%rs53, 1, %rs31, %p66;
	add.s32 	%r596, %r596, 16;
	selp.b32 	%r610, %r596, %r444, %p66;
	add.s64 	%rd41, %rd41, 64;
	setp.ne.s32 	%p67, %r596, %r446;
	@%p67 bra 	$L__BB5_58;
	add.s32 	%r602, %r596, 1;
$L__BB5_60:
	and.b32  	%r213, %r204, 15;
	setp.eq.s32 	%p68, %r213, 0;
	@%p68 bra 	$L__BB5_69;
	and.b32  	%r214, %r204, 7;
	setp.lt.u32 	%p69, %r213, 8;
	@%p69 bra 	$L__BB5_63;
	cvt.u32.u64 	%r448, %rd2;
	mul.wide.u32 	%rd32, %r602, 4;
	add.s64 	%rd33, %rd1, %rd32;
	ld.global.u32 	%r449, [%rd33];
	setp.eq.s32 	%p70, %r449, %r448;
	selp.b32 	%r450, %r602, %r610, %p70;
	add.s32 	%r451, %r602, 1;
	ld.global.u32 	%r452, [%rd33+4];
	setp.eq.s32 	%p72, %r452, %r448;
	selp.b32 	%r453, %r451, %r450, %p72;
	add.s32 	%r454, %r602, 2;
	ld.global.u32 	%r455, [%rd33+8];
	setp.eq.s32 	%p74, %r455, %r448;
	selp.b32 	%r456, %r454, %r453, %p74;
	add.s32 	%r457, %r602, 3;
	ld.global.u32 	%r458, [%rd33+12];
	setp.eq.s32 	%p76, %r458, %r448;
	selp.b32 	%r459, %r457, %r456, %p76;
	add.s32 	%r460, %r602, 4;
	ld.global.u32 	%r461, [%rd33+16];
	setp.eq.s32 	%p78, %r461, %r448;
	selp.b32 	%r462, %r460, %r459, %p78;
	add.s32 	%r463, %r602, 5;
	ld.global.u32 	%r464, [%rd33+20];
	setp.eq.s32 	%p80, %r464, %r448;
	selp.b32 	%r465, %r463, %r462, %p80;
	add.s32 	%r466, %r602, 6;
	ld.global.u32 	%r467, [%rd33+24];
	setp.eq.s32 	%p82, %r467, %r448;
	selp.b32 	%r468, %r466, %r465, %p82;
	add.s32 	%r469, %r602, 7;
	ld.global.u32 	%r470, [%rd33+28];
	setp.eq.s32 	%p84, %r470, %r448;
	selp.b16 	%rs33, 1, %rs53, %p70;
	selp.b16 	%rs34, 1, %rs33, %p72;
	selp.b16 	%rs35, 1, %rs34, %p74;
	selp.b16 	%rs36, 1, %rs35, %p76;
	selp.b16 	%rs37, 1, %rs36, %p78;
	selp.b16 	%rs38, 1, %rs37, %p80;
	selp.b16 	%rs39, 1, %rs38, %p82;
	selp.b16 	%rs53, 1, %rs39, %p84;
	selp.b32 	%r610, %r469, %r468, %p84;
	add.s32 	%r602, %r602, 8;
$L__BB5_63:
	setp.eq.s32 	%p85, %r214, 0;
	@%p85 bra 	$L__BB5_69;
	and.b32  	%r220, %r204, 3;
	setp.lt.u32 	%p86, %r214, 4;
	@%p86 bra 	$L__BB5_66;
	cvt.u32.u64 	%r472, %rd2;
	mul.wide.u32 	%rd34, %r602, 4;
	add.s64 	%rd35, %rd1, %rd34;
	ld.global.u32 	%r473, [%rd35];
	setp.eq.s32 	%p87, %r473, %r472;
	selp.b32 	%r474, %r602, %r610, %p87;
	add.s32 	%r475, %r602, 1;
	ld.global.u32 	%r476, [%rd35+4];
	setp.eq.s32 	%p89, %r476, %r472;
	selp.b32 	%r477, %r475, %r474, %p89;
	add.s32 	%r478, %r602, 2;
	ld.global.u32 	%r479, [%rd35+8];
	setp.eq.s32 	%p91, %r479, %r472;
	selp.b32 	%r480, %r478, %r477, %p91;
	add.s32 	%r481, %r602, 3;
	ld.global.u32 	%r482, [%rd35+12];
	setp.eq.s32 	%p93, %r482, %r472;
	selp.b16 	%rs41, 1, %rs53, %p87;
	selp.b16 	%rs42, 1, %rs41, %p89;
	selp.b16 	%rs43, 1, %rs42, %p91;
	selp.b16 	%rs53, 1, %rs43, %p93;
	selp.b32 	%r610, %r481, %r480, %p93;
	add.s32 	%r602, %r602, 4;
$L__BB5_66:
	setp.eq.s32 	%p94, %r220, 0;
	@%p94 bra 	$L__BB5_69;
	mul.wide.u32 	%rd36, %r602, 4;
	add.s64 	%rd42, %rd1, %rd36;
	neg.s32 	%r607, %r220;
	cvt.u32.u64 	%r483, %rd2;
$L__BB5_68:
	.pragma "nounroll";
	ld.global.u32 	%r484, [%rd42];
	setp.eq.s32 	%p95, %r484, %r483;
	selp.b16 	%rs53, 1, %rs53, %p95;
	selp.b32 	%r610, %r602, %r610, %p95;
	add.s32 	%r602, %r602, 1;
	add.s64 	%rd42, %rd42, 4;
	add.s32 	%r607, %r607, 1;
	setp.ne.s32 	%p96, %r607, 0;
	@%p96 bra 	$L__BB5_68;
$L__BB5_69:
	and.b16  	%rs44, %rs53, 255;
	setp.eq.s16 	%p97, %rs44, 0;
	cvt.s64.s32 	%rd43, %r610;
$L__BB5_70:
	@%p97 bra 	$L__BB5_72;
	mov.b32 	%r485, -1;
	st.global.u32 	[%rd9], %r485;
	shl.b64 	%rd37, %rd43, 2;
	add.s64 	%rd38, %rd1, %rd37;
	st.global.u32 	[%rd38], %r485;
$L__BB5_72:
	ret;

}
	// .globl	_Z14caer_caramelosPiii
.visible .entry _Z14caer_caramelosPiii(
	.param .u64 .ptr .align 1 _Z14caer_caramelosPiii_param_0,
	.param .u32 _Z14caer_caramelosPiii_param_1,
	.param .u32 _Z14caer_caramelosPiii_param_2
)
{
	.reg .pred 	%p<41>;
	.reg .b32 	%r<165>;
	.reg .b64 	%rd<43>;

	ld.param.u64 	%rd3, [_Z14caer_caramelosPiii_param_0];
	ld.param.u32 	%r43, [_Z14caer_caramelosPiii_param_1];
	ld.param.u32 	%r44, [_Z14caer_caramelosPiii_param_2];
	cvta.to.global.u64 	%rd1, %rd3;
	mov.u32 	%r46, %tid.x;
	mov.u32 	%r47, %ntid.x;
	mov.u32 	%r48, %ctaid.x;
	mad.lo.s32 	%r1, %r47, %r48, %r46;
	mov.u32 	%r2, %tid.y;
	mov.u32 	%r49, %ntid.y;
	mov.u32 	%r50, %ctaid.y;
	mul.lo.s32 	%r3, %r49, %r50;
	add.s32 	%r4, %r3, %r2;
	setp.le.s32 	%p1, %r43, %r4;
	mov.b32 	%r164, 0;
	@%p1 bra 	$L__BB6_13;
	sub.s32 	%r5, %r43, %r4;
	and.b32  	%r6, %r5, 15;
	sub.s32 	%r53, %r3, %r43;
	add.s32 	%r54, %r53, %r2;
	setp.gt.u32 	%p2, %r54, -16;
	mov.b32 	%r164, 0;
	mov.u32 	%r153, %r4;
	@%p2 bra 	$L__BB6_4;
	mad.lo.s32 	%r149, %r44, %r4, %r1;
	shl.b32 	%r8, %r44, 4;
	and.b32  	%r56, %r5, -16;
	neg.s32 	%r148, %r56;
	mov.b32 	%r164, 0;
	mul.wide.s32 	%rd6, %r44, 4;
	mov.u32 	%r153, %r4;
$L__BB6_3:
	.pragma "nounroll";
	mul.wide.s32 	%rd4, %r149, 4;
	add.s64 	%rd5, %rd1, %rd4;
	ld.global.u32 	%r57, [%rd5];
	setp.eq.s32 	%p3, %r57, -1;
	selp.u32 	%r58, 1, 0, %p3;
	add.s32 	%r59, %r164, %r58;
	add.s64 	%rd7, %rd5, %rd6;
	ld.global.u32 	%r60, [%rd7];
	setp.eq.s32 	%p4, %r60, -1;
	selp.u32 	%r61, 1, 0, %p4;
	add.s32 	%r62, %r59, %r61;
	add.s64 	%rd8, %rd7, %rd6;
	ld.global.u32 	%r63, [%rd8];
	setp.eq.s32 	%p5, %r63, -1;
	selp.u32 	%r64, 1, 0, %p5;
	add.s32 	%r65, %r62, %r64;
	add.s64 	%rd9, %rd8, %rd6;
	ld.global.u32 	%r66, [%rd9];
	setp.eq.s32 	%p6, %r66, -1;
	selp.u32 	%r67, 1, 0, %p6;
	add.s32 	%r68, %r65, %r67;
	add.s64 	%rd10, %rd9, %rd6;
	ld.global.u32 	%r69, [%rd10];
	setp.eq.s32 	%p7, %r69, -1;
	selp.u32 	%r70, 1, 0, %p7;
	add.s32 	%r71, %r68, %r70;
	add.s64 	%rd11, %rd10, %rd6;
	ld.global.u32 	%r72, [%rd11];
	setp.eq.s32 	%p8, %r72, -1;
	selp.u32 	%r73, 1, 0, %p8;
	add.s32 	%r74, %r71, %r73;
	add.s64 	%rd12, %rd11, %rd6;
	ld.global.u32 	%r75, [%rd12];
	setp.eq.s32 	%p9, %r75, -1;
	selp.u32 	%r76, 1, 0, %p9;
	add.s32 	%r77, %r74, %r76;
	add.s64 	%rd13, %rd12, %rd6;
	ld.global.u32 	%r78, [%rd13];
	setp.eq.s32 	%p10, %r78, -1;
	selp.u32 	%r79, 1, 0, %p10;
	add.s32 	%r80, %r77, %r79;
	add.s64 	%rd14, %rd13, %rd6;
	ld.global.u32 	%r81, [%rd14];
	setp.eq.s32 	%p11, %r81, -1;
	selp.u32 	%r82, 1, 0, %p11;
	add.s32 	%r83, %r80, %r82;
	add.s64 	%rd15, %rd14, %rd6;
	ld.global.u32 	%r84, [%rd15];
	setp.eq.s32 	%p12, %r84, -1;
	selp.u32 	%r85, 1, 0, %p12;
	add.s32 	%r86, %r83, %r85;
	add.s64 	%rd16, %rd15, %rd6;
	ld.global.u32 	%r87, [%rd16];
	setp.eq.s32 	%p13, %r87, -1;
	selp.u32 	%r88, 1, 0, %p13;
	add.s32 	%r89, %r86, %r88;
	add.s64 	%rd17, %rd16, %rd6;
	ld.global.u32 	%r90, [%rd17];
	setp.eq.s32 	%p14, %r90, -1;
	selp.u32 	%r91, 1, 0, %p14;
	add.s32 	%r92, %r89, %r91;
	add.s64 	%rd18, %rd17, %rd6;
	ld.global.u32 	%r93, [%rd18];
	setp.eq.s32 	%p15, %r93, -1;
	selp.u32 	%r94, 1, 0, %p15;
	add.s32 	%r95, %r92, %r94;
	add.s64 	%rd19, %rd18, %rd6;
	ld.global.u32 	%r96, [%rd19];
	setp.eq.s32 	%p16, %r96, -1;
	selp.u32 	%r97, 1, 0, %p16;
	add.s32 	%r98, %r95, %r97;
	add.s64 	%rd20, %rd19, %rd6;
	ld.global.u32 	%r99, [%rd20];
	setp.eq.s32 	%p17, %r99, -1;
	selp.u32 	%r100, 1, 0, %p17;
	add.s32 	%r101, %r98, %r100;
	add.s64 	%rd21, %rd20, %rd6;
	ld.global.u32 	%r102, [%rd21];
	setp.eq.s32 	%p18, %r102, -1;
	selp.u32 	%r103, 1, 0, %p18;
	add.s32 	%r164, %r101, %r103;
	add.s32 	%r153, %r153, 16;
	add.s32 	%r149, %r149, %r8;
	add.s32 	%r148, %r148, 16;
	setp.ne.s32 	%p19, %r148, 0;
	@%p19 bra 	$L__BB6_3;
$L__BB6_4:
	setp.eq.s32 	%p20, %r6, 0;
	@%p20 bra 	$L__BB6_13;
	and.b32  	%r21, %r5, 7;
	setp.lt.u32 	%p21, %r6, 8;
	@%p21 bra 	$L__BB6_7;
	mad.lo.s32 	%r105, %r153, %r44, %r1;
	mul.wide.s32 	%rd22, %r105, 4;
	add.s64 	%rd23, %rd1, %rd22;
	ld.global.u32 	%r106, [%rd23];
	setp.eq.s32 	%p22, %r106, -1;
	selp.u32 	%r107, 1, 0, %p22;
	add.s32 	%r108, %r164, %r107;
	mul.wide.s32 	%rd24, %r44, 4;
	add.s64 	%rd25, %rd23, %rd24;
	ld.global.u32 	%r109, [%rd25];
	setp.eq.s32 	%p23, %r109, -1;
	selp.u32 	%r110, 1, 0, %p23;
	add.s32 	%r111, %r108, %r110;
	add.s64 	%rd26, %rd25, %rd24;
	ld.global.u32 	%r112, [%rd26];
	setp.eq.s32 	%p24, %r112, -1;
	selp.u32 	%r113, 1, 0, %p24;
	add.s32 	%r114, %r111, %r113;
	add.s64 	%rd27, %rd26, %rd24;
	ld.global.u32 	%r115, [%rd27];
	setp.eq.s32 	%p25, %r115, -1;
	selp.u32 	%r116, 1, 0, %p25;
	add.s32 	%r117, %r114, %r116;
	add.s64 	%rd28, %rd27, %rd24;
	ld.global.u32 	%r118, [%rd28];
	setp.eq.s32 	%p26, %r118, -1;
	selp.u32 	%r119, 1, 0, %p26;
	add.s32 	%r120, %r117, %r119;
	add.s64 	%rd29, %rd28, %rd24;
	ld.global.u32 	%r121, [%rd29];
	setp.eq.s32 	%p27, %r121, -1;
	selp.u32 	%r122, 1, 0, %p27;
	add.s32 	%r123, %r120, %r122;
	add.s64 	%rd30, %rd29, %rd24;
	ld.global.u32 	%r124, [%rd30];
	setp.eq.s32 	%p28, %r124, -1;
	selp.u32 	%r125, 1, 0, %p28;
	add.s32 	%r126, %r123, %r125;
	add.s64 	%rd31, %rd30, %rd24;
	ld.global.u32 	%r127, [%rd31];
	setp.eq.s32 	%p29, %r127, -1;
	selp.u32 	%r128, 1, 0, %p29;
	add.s32 	%r164, %r126, %r128;
	add.s32 	%r153, %r153, 8;
$L__BB6_7:
	setp.eq.s32 	%p30, %r21, 0;
	@%p30 bra 	$L__BB6_13;
	and.b32  	%r27, %r5, 3;
	setp.lt.u32 	%p31, %r21, 4;
	@%p31 bra 	$L__BB6_10;
	mad.lo.s32 	%r130, %r153, %r44, %r1;
	mul.wide.s32 	%rd32, %r130, 4;
	add.s64 	%rd33, %rd1, %rd32;
	ld.global.u32 	%r131, [%rd33];
	setp.eq.s32 	%p32, %r131, -1;
	selp.u32 	%r132, 1, 0, %p32;
	add.s32 	%r133, %r164, %r132;
	mul.wide.s32 	%rd34, %r44, 4;
	add.s64 	%rd35, %rd33, %rd34;
	ld.global.u32 	%r134, [%rd35];
	setp.eq.s32 	%p33, %r134, -1;
	selp.u32 	%r135, 1, 0, %p33;
	add.s32 	%r136, %r133, %r135;
	add.s64 	%rd36, %rd35, %rd34;
	ld.global.u32 	%r137, [%rd36];
	setp.eq.s32 	%p34, %r137, -1;
	selp.u32 	%r138, 1, 0, %p34;
	add.s32 	%r139, %r136, %r138;
	add.s64 	%rd37, %rd36, %rd34;
	ld.global.u32 	%r140, [%rd37];
	setp.eq.s32 	%p35, %r140, -1;
	selp.u32 	%r141, 1, 0, %p35;
	add.s32 	%r164, %r139, %r141;
	add.s32 	%r153, %r153, 4;
$L__BB6_10:
	setp.eq.s32 	%p36, %r27, 0;
	@%p36 bra 	$L__BB6_13;
	mad.lo.s32 	%r162, %r153, %r44, %r1;
	neg.s32 	%r161, %r27;
$L__BB6_12:
	.pragma "nounroll";
	mul.wide.s32 	%rd38, %r162, 4;
	add.s64 	%rd39, %rd1, %rd38;
	ld.global.u32 	%r142, [%rd39];
	setp.eq.s32 	%p37, %r142, -1;
	selp.u32 	%r143, 1, 0, %p37;
	add.s32 	%r164, %r164, %r143;
	add.s32 	%r162, %r162, %r44;
	add.s32 	%r161, %r161, 1;
	setp.ne.s32 	%p38, %r161, 0;
	@%p38 bra 	$L__BB6_12;
$L__BB6_13:
	bar.sync 	0;
	setp.eq.s32 	%p39, %r164, 0;
	@%p39 bra 	$L__BB6_16;
	mad.lo.s32 	%r144, %r44, %r4, %r1;
	mul.wide.s32 	%rd40, %r144, 4;
	add.s64 	%rd2, %rd1, %rd40;
	ld.global.u32 	%r42, [%rd2];
	setp.eq.s32 	%p40, %r42, -1;
	@%p40 bra 	$L__BB6_16;
	mov.b32 	%r145, -1;
	st.global.u32 	[%rd2], %r145;
	add.s32 	%r146, %r164, %r4;
	mad.lo.s32 	%r147, %r146, %r44, %r1;
	mul.wide.s32 	%rd41, %r147, 4;
	add.s64 	%rd42, %rd1, %rd41;
	st.global.u32 	[%rd42], %r42;
$L__BB6_16:
	ret;

}
	// .globl	_Z8rellenarPiii
.visible .entry _Z8rellenarPiii(
	.param .u64 .ptr .align 1 _Z8rellenarPiii_param_0,
	.param .u32 _Z8rellenarPiii_param_1,
	.param .u32 _Z8rellenarPiii_param_2
)
{
	.reg .pred 	%p<4>;
	.reg .b32 	%r<13>;
	.reg .b64 	%rd<5>;

	ld.param.u64 	%rd1, [_Z8rellenarPiii_param_0];
	ld.param.u32 	%r4, [_Z8rellenarPiii_param_1];
	ld.param.u32 	%r3, [_Z8rellenarPiii_param_2];
	mov.u32 	%r5, %tid.x;
	mov.u32 	%r6, %ctaid.x;
	mov.u32 	%r7, %ntid.x;
	mad.lo.s32 	%r1, %r6, %r7, %r5;
	mov.u32 	%r8, %tid.y;
	mov.u32 	%r9, %ctaid.y;
	mov.u32 	%r10, %ntid.y;
	mad.lo.s32 	%r2, %r9, %r10, %r8;
	setp.ge.s32 	%p1, %r2, %r4;
	setp.ge.s32 	%p2, %r1, %r3;
	or.pred  	%p3, %p1, %p2;
	@%p3 bra 	$L__BB7_2;
	cvta.to.global.u64 	%rd2, %rd1;
	mad.lo.s32 	%r11, %r3, %r2, %r1;
	mul.wide.s32 	%rd3, %r11, 4;
	add.s64 	%rd4, %rd2, %rd3;
	mov.b32 	%r12, -1;
	st.global.u32 	[%rd4], %r12;
$L__BB7_2:
	ret;

}
	// .globl	_Z13explotarBombaPiiiiijP17curandStateXORWOWS_
.visible .entry _Z13explotarBombaPiiiiijP17curandStateXORWOWS_(
	.param .u64 .ptr .align 1 _Z13explotarBombaPiiiiijP17curandStateXORWOWS__param_0,
	.param .u32 _Z13explotarBombaPiiiiijP17curandStateXORWOWS__param_1,
	.param .u32 _Z13explotarBombaPiiiiijP17curandStateXORWOWS__param_2,
	.param .u32 _Z13explotarBombaPiiiiijP17curandStateXORWOWS__param_3,
	.param .u32 _Z13explotarBombaPiiiiijP17curandStateXORWOWS__param_4,
	.param .u32 _Z13explotarBombaPiiiiijP17curandStateXORWOWS__param_5,
	.param .u64 .ptr .align 1 _Z13explotarBombaPiiiiijP17curandStateXORWOWS__param_6,
	.param .u64 .ptr .align 1 _Z13explotarBombaPiiiiijP17curandStateXORWOWS__param_7
)
{
	.reg .pred 	%p<25>;
	.reg .b32 	%r<460>;
	.reg .b64 	%rd<24>;

	ld.param.u64 	%rd8, [_Z13explotarBombaPiiiiijP17curandStateXORWOWS__param_0];
	ld.param.u32 	%r206, [_Z13explotarBombaPiiiiijP17curandStateXORWOWS__param_2];
	ld.param.u32 	%r203, [_Z13explotarBombaPiiiiijP17curandStateXORWOWS__param_4];
	ld.param.u32 	%r207, [_Z13explotarBombaPiiiiijP17curandStateXORWOWS__param_5];
	ld.param.u64 	%rd10, [_Z13explotarBombaPiiiiijP17curandStateXORWOWS__param_6];
	ld.param.u64 	%rd9, [_Z13explotarBombaPiiiiijP17curandStateXORWOWS__param_7];
	cvta.to.global.u64 	%rd11, %rd10;
	mov.u32 	%r208, %tid.x;
	mov.u32 	%r209, %ntid.x;
	mov.u32 	%r210, %ctaid.x;
	mad.lo.s32 	%r1, %r209, %r210, %r208;
	mov.u32 	%r211, %tid.y;
	mov.u32 	%r212, %ntid.y;
	mov.u32 	%r213, %ctaid.y;
	mad.lo.s32 	%r214, %r212, %r213, %r211;
	mul.lo.s32 	%r2, %r206, %r214;
	add.s32 	%r215, %r2, %r1;
	cvt.s64.s32 	%rd23, %r215;
	mul.wide.s32 	%rd12, %r215, 48;
	add.s64 	%rd2, %rd11, %rd12;
	xor.b32  	%r216, %r207, -1429050551;
	mul.lo.s32 	%r3, %r216, 1099087573;
	add.s32 	%r217, %r3, -638133224;
	add.s32 	%r374, %r3, 123456789;
	st.global.v2.u32 	[%rd2], {%r217, %r374};
	xor.b32  	%r373, %r3, 362436069;
	mov.b32 	%r372, -123459836;
	st.global.v2.u32 	[%rd2+8], {%r373, %r372};
	add.s32 	%r370, %r3, 5783321;
	mov.b32 	%r371, -589760388;
	st.global.v2.u32 	[%rd2+16], {%r371, %r370};
	setp.eq.s32 	%p1, %r215, 0;
	@%p1 bra 	$L__BB8_42;
	mov.b32 	%r356, 0;
	mov.b32 	%r372, -123459836;
	mov.b32 	%r371, -589760388;
$L__BB8_2:
	and.b64  	%rd4, %rd23, 3;
	setp.eq.s64 	%p2, %rd4, 0;
	@%p2 bra 	$L__BB8_41;
	mul.wide.u32 	%rd13, %r356, 3200;
	mov.u64 	%rd14, precalc_xorwow_matrix;
	add.s64 	%rd5, %rd14, %rd13;
	cvt.u32.u64 	%r13, %rd4;
	mov.b32 	%r357, 0;
$L__BB8_4:
	mov.b32 	%r370, 0;
	mov.u32 	%r371, %r370;
	mov.u32 	%r372, %r370;
	mov.u32 	%r373, %r370;
	mov.u32 	%r374, %r370;
	mov.u32 	%r363, %r370;
$L__BB8_5:
	mul.wide.u32 	%rd15, %r363, 4;
	add.s64 	%rd16, %rd2, %rd15;
	ld.global.u32 	%r21, [%rd16+4];
	shl.b32 	%r22, %r363, 5;
	mov.b32 	%r369, 0;
$L__BB8_6:
	.pragma "nounroll";
	shr.u32 	%r224, %r21, %r369;
	and.b32  	%r225, %r224, 1;
	setp.eq.b32 	%p3, %r225, 1;
	not.pred 	%p4, %p3;
	add.s32 	%r226, %r22, %r369;
	mul.lo.s32 	%r227, %r226, 5;
	mul.wide.u32 	%rd17, %r227, 4;
	add.s64 	%rd6, %rd5, %rd17;
	@%p4 bra 	$L__BB8_8;
	ld.global.u32 	%r228, [%rd6];
	xor.b32  	%r374, %r374, %r228;
	ld.global.u32 	%r229, [%rd6+4];
	xor.b32  	%r373, %r373, %r229;
	ld.global.u32 	%r230, [%rd6+8];
	xor.b32  	%r372, %r372, %r230;
	ld.global.u32 	%r231, [%rd6+12];
	xor.b32  	%r371, %r371, %r231;
	ld.global.u32 	%r232, [%rd6+16];
	xor.b32  	%r370, %r370, %r232;
$L__BB8_8:
	and.b32  	%r234, %r224, 2;
	setp.eq.s32 	%p5, %r234, 0;
	@%p5 bra 	$L__BB8_10;
	ld.global.u32 	%r235, [%rd6+20];
	xor.b32  	%r374, %r374, %r235;
	ld.global.u32 	%r236, [%rd6+24];
	xor.b32  	%r373, %r373, %r236;
	ld.global.u32 	%r237, [%rd6+28];
	xor.b32  	%r372, %r372, %r237;
	ld.global.u32 	%r238, [%rd6+32];
	xor.b32  	%r371, %r371, %r238;
	ld.global.u32 	%r239, [%rd6+36];
	xor.b32  	%r370, %r370, %r239;
$L__BB8_10:
	and.b32  	%r241, %r224, 4;
	setp.eq.s32 	%p6, %r241, 0;
	@%p6 bra 	$L__BB8_12;
	ld.global.u32 	%r242, [%rd6+40];
	xor.b32  	%r374, %r374, %r242;
	ld.global.u32 	%r243, [%rd6+44];
	xor.b32  	%r373, %r373, %r243;
	ld.global.u32 	%r244, [%rd6+48];
	xor.b32  	%r372, %r372, %r244;
	ld.global.u32 	%r245, [%rd6+52];
	xor.b32  	%r371, %r371, %r245;
	ld.global.u32 	%r246, [%rd6+56];
	xor.b32  	%r370, %r370, %r246;
$L__BB8_12:
	and.b32  	%r248, %r224, 8;
	setp.eq.s32 	%p7, %r248, 0;
	@%p7 bra 	$L__BB8_14;
	ld.global.u32 	%r249, [%rd6+60];
	xor.b32  	%r374, %r374, %r249;
	ld.global.u32 	%r250, [%rd6+64];
	xor.b32  	%r373, %r373, %r250;
	ld.global.u32 	%r251, [%rd6+68];
	xor.b32  	%r372, %r372, %r251;
	ld.global.u32 	%r252, [%rd6+72];
	xor.b32  	%r371, %r371, %r252;
	ld.global.u32 	%r253, [%rd6+76];
	xor.b32  	%r370, %r370, %r253;
$L__BB8_14:
	and.b32  	%r255, %r224, 16;
	setp.eq.s32 	%p8, %r255, 0;
	@%p8 bra 	$L__BB8_16;
	ld.global.u32 	%r256, [%rd6+80];
	xor.b32  	%r374, %r374, %r256;
	ld.global.u32 	%r257, [%rd6+84];
	xor.b32  	%r373, %r373, %r257;
	ld.global.u32 	%r258, [%rd6+88];
	xor.b32  	%r372, %r372, %r258;
	ld.global.u32 	%r259, [%rd6+92];
	xor.b32  	%r371, %r371, %r259;
	ld.global.u32 	%r260, [%rd6+96];
	xor.b32  	%r370, %r370, %r260;
$L__BB8_16:
	and.b32  	%r262, %r224, 32;
	setp.eq.s32 	%p9, %r262, 0;
	@%p9 bra 	$L__BB8_18;
	ld.global.u32 	%r263, [%rd6+100];
	xor.b32  	%r374, %r374, %r263;
	ld.global.u32 	%r264, [%rd6+104];
	xor.b32  	%r373, %r373, %r264;
	ld.global.u32 	%r265, [%rd6+108];
	xor.b32  	%r372, %r372, %r265;
	ld.global.u32 	%r266, [%rd6+112];
	xor.b32  	%r371, %r371, %r266;
	ld.global.u32 	%r267, [%rd6+116];
	xor.b32  	%r370, %r370, %r267;
$L__BB8_18:
	and.b32  	%r269, %r224, 64;
	setp.eq.s32 	%p10, %r269, 0;
	@%p10 bra 	$L__BB8_20;
	ld.global.u32 	%r270, [%rd6+120];
	xor.b32  	%r374, %r374, %r270;
	ld.global.u32 	%r271, [%rd6+124];
	xor.b32  	%r373, %r373, %r271;
	ld.global.u32 	%r272, [%rd6+128];
	xor.b32  	%r372, %r372, %r272;
	ld.global.u32 	%r273, [%rd6+132];
	xor.b32  	%r371, %r371, %r273;
	ld.global.u32 	%r274, [%rd6+136];
	xor.b32  	%r370, %r370, %r274;
$L__BB8_20:
	and.b32  	%r276, %r224, 128;
	setp.eq.s32 	%p11, %r276, 0;
	@%p11 bra 	$L__BB8_22;
	ld.global.u32 	%r277, [%rd6+140];
	xor.b32  	%r374, %r374, %r277;
	ld.global.u32 	%r278, [%rd6+144];
	xor.b32  	%r373, %r373, %r278;
	ld.global.u32 	%r279, [%rd6+148];
	xor.b32  	%r372, %r372, %r279;
	ld.global.u32 	%r280, [%rd6+152];
	xor.b32  	%r371, %r371, %r280;
	ld.global.u32 	%r281, [%rd6+156];
	xor.b32  	%r370, %r370, %r281;
$L__BB8_22:
	and.b32  	%r283, %r224, 256;
	setp.eq.s32 	%p12, %r283, 0;
	@%p12 bra 	$L__BB8_24;
	ld.global.u32 	%r284, [%rd6+160];
	xor.b32  	%r374, %r374, %r284;
	ld.global.u32 	%r285, [%rd6+164];
	xor.b32  	%r373, %r373, %r285;
	ld.global.u32 	%r286, [%rd6+168];
	xor.b32  	%r372, %r372, %r286;
	ld.global.u32 	%r287, [%rd6+172];
	xor.b32  	%r371, %r371, %r287;
	ld.global.u32 	%r288, [%rd6+176];
	xor.b32  	%r370, %r370, %r288;
$L__BB8_24:
	and.b32  	%r290, %r224, 512;
	setp.eq.s32 	%p13, %r290, 0;
	@%p13 bra 	$L__BB8_26;
	ld.global.u32 	%r291, [%rd6+180];
	xor.b32  	%r374, %r374, %r291;
	ld.global.u32 	%r292, [%rd6+184];
	xor.b32  	%r373, %r373, %r292;
	ld.global.u32 	%r293, [%rd6+188];
	xor.b32  	%r372, %r372, %r293;
	ld.global.u32 	%r294, [%rd6+192];
	xor.b32  	%r371, %r371, %r294;
	ld.global.u32 	%r295, [%rd6+196];
	xor.b32  	%r370, %r370, %r295;
$L__BB8_26:
	and.b32  	%r297, %r224, 1024;
	setp.eq.s32 	%p14, %r297, 0;
	@%p14 bra 	$L__BB8_28;
	ld.global.u32 	%r298, [%rd6+200];
	xor.b32  	%r374, %r374, %r298;
	ld.global.u32 	%r299, [%rd6+204];
	xor.b32  	%r373, %r373, %r299;
	ld.global.u32 	%r300, [%rd6+208];
	xor.b32  	%r372, %r372, %r300;
	ld.global.u32 	%r301, [%rd6+212];
	xor.b32  	%r371, %r371, %r301;
	ld.global.u32 	%r302, [%rd6+216];
	xor.b32  	%r370, %r370, %r302;
$L__BB8_28:
	and.b32  	%r304, %r224, 2048;
	setp.eq.s32 	%p15, %r304, 0;
	@%p15 bra 	$L__BB8_30;
	ld.global.u32 	%r305, [%rd6+220];
	xor.b32  	%r374, %r374, %r305;
	ld.global.u32 	%r306, [%rd6+224];
	xor.b32  	%r373, %r373, %r306;
	ld.global.u32 	%r307, [%rd6+228];
	xor.b32  	%r372, %r372, %r307;
	ld.global.u32 	%r308, [%rd6+232];
	xor.b32  	%r371, %r371, %r308;
	ld.global.u32 	%r309, [%rd6+236];
	xor.b32  	%r370, %r370, %r309;
$L__BB8_30:
	and.b32  	%r311, %r224, 4096;
	setp.eq.s32 	%p16, %r311, 0;
	@%p16 bra 	$L__BB8_32;
	ld.global.u32 	%r312, [%rd6+240];
	xor.b32  	%r374, %r374, %r312;
	ld.global.u32 	%r313, [%rd6+244];
	xor.b32  	%r373, %r373, %r313;
	ld.global.u32 	%r314, [%rd6+248];
	xor.b32  	%r372, %r372, %r314;
	ld.global.u32 	%r315, [%rd6+252];
	xor.b32  	%r371, %r371, %r315;
	ld.global.u32 	%r316, [%rd6+256];
	xor.b32  	%r370, %r370, %r316;
$L__BB8_32:
	and.b32  	%r318, %r224, 8192;
	setp.eq.s32 	%p17, %r318, 0;
	@%p17 bra 	$L__BB8_34;
	ld.global.u32 	%r319, [%rd6+260];
	xor.b32  	%r374, %r374, %r319;
	ld.global.u32 	%r320, [%rd6+264];
	xor.b32  	%r373, %r373, %r320;
	ld.global.u32 	%r321, [%rd6+268];
	xor.b32  	%r372, %r372, %r321;
	ld.global.u32 	%r322, [%rd6+272];
	xor.b32  	%r371, %r371, %r322;
	ld.global.u32 	%r323, [%rd6+276];
	xor.b32  	%r370, %r370, %r323;
$L__BB8_34:
	and.b32  	%r325, %r224, 16384;
	setp.eq.s32 	%p18, %r325, 0;
	@%p18 bra 	$L__BB8_36;
	ld.global.u32 	%r326, [%rd6+280];
	xor.b32  	%r374, %r374, %r326;
	ld.global.u32 	%r327, [%rd6+284];
	xor.b32  	%r373, %r373, %r327;
	ld.global.u32 	%r328, [%rd6+288];
	xor.b32  	%r372, %r372, %r328;
	ld.global.u32 	%r329, [%rd6+292];
	xor.b32  	%r371, %r371, %r329;
	ld.global.u32 	%r330, [%rd6+296];
	xor.b32  	%r370, %r370, %r330;
$L__BB8_36:
	and.b32  	%r332, %r224, 32768;
	setp.eq.s32 	%p19, %r332, 0;
	@%p19 bra 	$L__BB8_38;
	ld.global.u32 	%r333, [%rd6+300];
	xor.b32  	%r374, %r374, %r333;
	ld.global.u32 	%r334, [%rd6+304];
	xor.b32  	%r373, %r373, %r334;
	ld.global.u32 	%r335, [%rd6+308];
	xor.b32  	%r372, %r372, %r335;
	ld.global.u32 	%r336, [%rd6+312];
	xor.b32  	%r371, %r371, %r336;
	ld.global.u32 	%r337, [%rd6+316];
	xor.b32  	%r370, %r370, %r337;
$L__BB8_38:
	add.s32 	%r369, %r369, 16;
	setp.ne.s32 	%p20, %r369, 32;
	@%p20 bra 	$L__BB8_6;
	mad.lo.s32 	%r338, %r363, -31, %r22;
	add.s32 	%r363, %r338, 1;
	setp.ne.s32 	%p21, %r363, 5;
	@%p21 bra 	$L__BB8_5;
	st.global.u32 	[%rd2+4], %r374;
	st.global.u32 	[%rd2+8], %r373;
	st.global.u32 	[%rd2+12], %r372;
	st.global.u32 	[%rd2+16], %r371;
	st.global.u32 	[%rd2+20], %r370;
	add.s32 	%r357, %r357, 1;
	setp.lt.u32 	%p22, %r357, %r13;
	@%p22 bra 	$L__BB8_4;
$L__BB8_41:
	shr.u64 	%rd7, %rd23, 2;
	add.s32 	%r356, %r356, 1;
	setp.gt.u64 	%p23, %rd23, 3;
	mov.u64 	%rd23, %rd7;
	@%p23 bra 	$L__BB8_2;
$L__BB8_42:
	mov.b32 	%r339, 0;
	st.global.v2.u32 	[%rd2+24], {%r339, %r339};
	st.global.u32 	[%rd2+32], %r339;
	mov.b64 	%rd18, 0;
	st.global.u64 	[%rd2+40], %rd18;
	shr.u32 	%r340, %r374, 2;
	xor.b32  	%r341, %r340, %r374;
	st.global.v2.u32 	[%rd2+8], {%r372, %r371};
	shl.b32 	%r342, %r370, 4;
	shl.b32 	%r343, %r341, 1;
	xor.b32  	%r344, %r343, %r342;
	xor.b32  	%r345, %r344, %r341;
	xor.b32  	%r346, %r345, %r370;
	st.global.v2.u32 	[%rd2+16], {%r370, %r346};
	add.s32 	%r347, %r3, -637770787;
	st.global.v2.u32 	[%rd2], {%r347, %r373};
	setp.ne.s32 	%p24, %r1, %r203;
	@%p24 bra 	$L__BB8_44;
	add.s32 	%r348, %r203, %r2;
	cvta.to.global.u64 	%rd19, %rd8;
	mul.wide.s32 	%rd20, %r348, 4;
	add.s64 	%rd21, %rd19, %rd20;
	mov.b32 	%r349, -1;
	st.global.u32 	[%rd21], %r349;
$L__BB8_44:
	cvta.to.global.u64 	%rd22, %rd9;
	mov.b32 	%r350, -1;
	st.global.u32 	[%rd22], %r350;
	ret;

}
	// .globl	_Z11explotarTNTPiiiiiS_
.visible .entry _Z11explotarTNTPiiiiiS_(
	.param .u64 .ptr .align 1 _Z11explotarTNTPiiiiiS__param_0,
	.param .u32 _Z11explotarTNTPiiiiiS__param_1,
	.param .u32 _Z11explotarTNTPiiiiiS__param_2,
	.param .u32 _Z11explotarTNTPiiiiiS__param_3,
	.param .u32 _Z11explotarTNTPiiiiiS__param_4,
	.param .u64 .ptr .align 1 _Z11explotarTNTPiiiiiS__param_5
)
{
	.reg .pred 	%p<33>;
	.reg .b32 	%r<47>;
	.reg .b64 	%rd<23>;

	ld.param.u64 	%rd5, [_Z11explotarTNTPiiiiiS__param_0];
	ld.param.u32 	%r4, [_Z11explotarTNTPiiiiiS__param_1];
	ld.param.u32 	%r5, [_Z11explotarTNTPiiiiiS__param_2];
	ld.param.u32 	%r8, [_Z11explotarTNTPiiiiiS__param_3];
	ld.param.u32 	%r7, [_Z11explotarTNTPiiiiiS__param_4];
	ld.param.u64 	%rd4, [_Z11explotarTNTPiiiiiS__param_5];
	cvta.to.global.u64 	%rd1, %rd5;
	mov.u32 	%r9, %tid.x;
	mov.u32 	%r10, %ntid.x;
	mov.u32 	%r11, %ctaid.x;
	mad.lo.s32 	%r1, %r10, %r11, %r9;
	mov.u32 	%r12, %tid.y;
	mov.u32 	%r13, %ntid.y;
	mov.u32 	%r14, %ctaid.y;
	mad.lo.s32 	%r15, %r13, %r14, %r12;
	mul.lo.s32 	%r3, %r8, %r5;
	add.s32 	%r16, %r3, %r7;
	mul.wide.s32 	%rd6, %r16, 4;
	add.s64 	%rd7, %rd1, %rd6;
	mov.b32 	%r17, -1;
	st.global.u32 	[%rd7], %r17;
	setp.eq.s32 	%p1, %r8, 0;
	add.s32 	%r18, %r8, -1;
	setp.ne.s32 	%p2, %r15, %r18;
	or.pred  	%p3, %p1, %p2;
	@%p3 bra 	$L__BB9_8;
	setp.eq.s32 	%p15, %r7, 0;
	add.s32 	%r30, %r7, -1;
	setp.ne.s32 	%p16, %r1, %r30;
	or.pred  	%p17, %p15, %p16;
	@%p17 bra 	$L__BB9_3;
	mad.lo.s32 	%r38, %r5, %r15, %r1;
	mul.wide.s32 	%rd16, %r38, 4;
	add.s64 	%rd17, %rd1, %rd16;
	mov.b32 	%r39, -1;
	st.global.u32 	[%rd17], %r39;
	bra.uni 	$L__BB9_16;
$L__BB9_3:
	setp.eq.s32 	%p18, %r7, %r5;
	add.s32 	%r31, %r7, 1;
	setp.ne.s32 	%p19, %r1, %r31;
	or.pred  	%p20, %p18, %p19;
	@%p20 bra 	$L__BB9_5;
	mad.lo.s32 	%r36, %r5, %r15, %r1;
	mul.wide.s32 	%rd14, %r36, 4;
	add.s64 	%rd15, %rd1, %rd14;
	mov.b32 	%r37, -1;
	st.global.u32 	[%rd15], %r37;
	bra.uni 	$L__BB9_16;
$L__BB9_5:
	setp.ne.s32 	%p21, %r1, %r7;
	@%p21 bra 	$L__BB9_16;
	mad.lo.s32 	%r32, %r5, %r15, %r7;
	mul.wide.s32 	%rd13, %r32, 4;
	add.s64 	%rd2, %rd1, %rd13;
	ld.global.u32 	%r33, [%rd2];
	add.s32 	%r34, %r33, -1;
	setp.gt.u32 	%p22, %r34, 5;
	@%p22 bra 	$L__BB9_16;
	mov.b32 	%r35, -1;
	st.global.u32 	[%rd2], %r35;
	bra.uni 	$L__BB9_16;
$L__BB9_8:
	setp.eq.s32 	%p4, %r8, %r4;
	add.s32 	%r19, %r8, 1;
	setp.ne.s32 	%p5, %r15, %r19;
	or.pred  	%p6, %p4, %p5;
	@%p6 bra 	$L__BB9_16;
	setp.eq.s32 	%p7, %r7, 0;
	add.s32 	%r20, %r7, -1;
	setp.ne.s32 	%p8, %r1, %r20;
	or.pred  	%p9, %p7, %p8;
	@%p9 bra 	$L__BB9_11;
	mad.lo.s32 	%r28, %r5, %r15, %r1;
	mul.wide.s32 	%rd11, %r28, 4;
	add.s64 	%rd12, %rd1, %rd11;
	mov.b32 	%r29, -1;
	st.global.u32 	[%rd12], %r29;
	bra.uni 	$L__BB9_16;
$L__BB9_11:
	setp.eq.s32 	%p10, %r7, %r5;
	add.s32 	%r21, %r7, 1;
	setp.ne.s32 	%p11, %r1, %r21;
	or.pred  	%p12, %p10, %p11;
	@%p12 bra 	$L__BB9_13;
	mad.lo.s32 	%r26, %r5, %r15, %r1;
	mul.wide.s32 	%rd9, %r26, 4;
	add.s64 	%rd10, %rd1, %rd9;
	mov.b32 	%r27, -1;
	st.global.u32 	[%rd10], %r27;
	bra.uni 	$L__BB9_16;
$L__BB9_13:
	setp.ne.s32 	%p13, %r1, %r7;
	@%p13 bra 	$L__BB9_16;
	mad.lo.s32 	%r22, %r5, %r15, %r7;
	mul.wide.s32 	%rd8, %r22, 4;
	add.s64 	%rd3, %rd1, %rd8;
	ld.global.u32 	%r23, [%rd3];
	add.s32 	%r24, %r23, -1;
	setp.gt.u32 	%p14, %r24, 5;
	@%p14 bra 	$L__BB9_16;
	mov.b32 	%r25, -1;
	st.global.u32 	[%rd3], %r25;
$L__BB9_16:
	add.s32 	%r40, %r7, -1;
	setp.eq.s32 	%p23, %r7, 0;
	setp.ne.s32 	%p24, %r15, %r8;
	or.pred  	%p25, %p23, %p24;
	setp.ne.s32 	%p26, %r1, %r40;
	or.pred  	%p27, %p25, %p26;
	@%p27 bra 	$L__BB9_18;
	add.s32 	%r44, %r3, %r1;
	mul.wide.s32 	%rd20, %r44, 4;
	add.s64 	%rd21, %rd1, %rd20;
	mov.b32 	%r45, -1;
	st.global.u32 	[%rd21], %r45;
	bra.uni 	$L__BB9_20;
$L__BB9_18:
	setp.ne.s32 	%p28, %r15, %r8;
	setp.eq.s32 	%p29, %r7, %r5;
	add.s32 	%r41, %r7, 1;
	setp.ne.s32 	%p30, %r1, %r41;
	or.pred  	%p31, %p28, %p30;
	or.pred  	%p32, %p31, %p29;
	@%p32 bra 	$L__BB9_20;
	add.s32 	%r42, %r3, %r1;
	mul.wide.s32 	%rd18, %r42, 4;
	add.s64 	%rd19, %rd1, %rd18;
	mov.b32 	%r43, -1;
	st.global.u32 	[%rd19], %r43;
$L__BB9_20:
	cvta.to.global.u64 	%rd22, %rd4;
	mov.b32 	%r46, -1;
	st.global.u32 	[%rd22], %r46;
	ret;

}
	// .globl	_Z10explotarRxPiiiiiiS_
.visible .entry _Z10explotarRxPiiiiiiS_(
	.param .u64 .ptr .align 1 _Z10explotarRxPiiiiiiS__param_0,
	.param .u32 _Z10explotarRxPiiiiiiS__param_1,
	.param .u32 _Z10explotarRxPiiiiiiS__param_2,
	.param .u32 _Z10explotarRxPiiiiiiS__param_3,
	.param .u32 _Z10explotarRxPiiiiiiS__param_4,
	.param .u32 _Z10explotarRxPiiiiiiS__param_5,
	.param .u64 .ptr .align 1 _Z10explotarRxPiiiiiiS__param_6
)
{
	.reg .pred 	%p<14>;
	.reg .b32 	%r<29>;
	.reg .b64 	%rd<19>;

	ld.param.u64 	%rd9, [_Z10explotarRxPiiiiiiS__param_0];
	ld.param.u32 	%r3, [_Z10explotarRxPiiiiiiS__param_2];
	ld.param.u32 	%r4, [_Z10explotarRxPiiiiiiS__param_3];
	ld.param.u32 	%r5, [_Z10explotarRxPiiiiiiS__param_4];
	ld.param.u32 	%r2, [_Z10explotarRxPiiiiiiS__param_5];
	ld.param.u64 	%rd8, [_Z10explotarRxPiiiiiiS__param_6];
	cvta.to.global.u64 	%rd1, %rd9;
	mov.u32 	%r6, %tid.x;
	mov.u32 	%r7, %ntid.x;
	mov.u32 	%r8, %ctaid.x;
	mad.lo.s32 	%r9, %r7, %r8, %r6;
	mov.u32 	%r10, %tid.y;
	mov.u32 	%r11, %ntid.y;
	mov.u32 	%r12, %ctaid.y;
	mad.lo.s32 	%r13, %r11, %r12, %r10;
	mad.lo.s32 	%r1, %r3, %r13, %r9;
	mad.lo.s32 	%r14, %r4, %r3, %r5;
	mul.wide.s32 	%rd10, %r14, 4;
	add.s64 	%rd11, %rd1, %rd10;
	mov.b32 	%r15, -1;
	st.global.u32 	[%rd11], %r15;
	setp.gt.s32 	%p1, %r2, 11;
	@%p1 bra 	$L__BB10_6;
	setp.eq.s32 	%p5, %r2, 9;
	@%p5 bra 	$L__BB10_11;
	setp.eq.s32 	%p6, %r2, 10;
	@%p6 bra 	$L__BB10_13;
	setp.eq.s32 	%p7, %r2, 11;
	@%p7 bra 	$L__BB10_4;
	bra.uni 	$L__BB10_19;
$L__BB10_4:
	mul.wide.s32 	%rd15, %r1, 4;
	add.s64 	%rd4, %rd1, %rd15;
	ld.global.u32 	%r22, [%rd4];
	setp.ne.s32 	%p11, %r22, 3;
	@%p11 bra 	$L__BB10_19;
	mov.b32 	%r23, -1;
	st.global.u32 	[%rd4], %r23;
	bra.uni 	$L__BB10_19;
$L__BB10_6:
	setp.eq.s32 	%p2, %r2, 12;
	@%p2 bra 	$L__BB10_15;
	setp.eq.s32 	%p3, %r2, 13;
	@%p3 bra 	$L__BB10_17;
	setp.eq.s32 	%p4, %r2, 14;
	@%p4 bra 	$L__BB10_9;
	bra.uni 	$L__BB10_19;
$L__BB10_9:
	mul.wide.s32 	%rd12, %r1, 4;
	add.s64 	%rd7, %rd1, %rd12;
	ld.global.u32 	%r16, [%rd7];
	setp.ne.s32 	%p8, %r16, 6;
	@%p8 bra 	$L__BB10_19;
	mov.b32 	%r17, -1;
	st.global.u32 	[%rd7], %r17;
	bra.uni 	$L__BB10_19;
$L__BB10_11:
	mul.wide.s32 	%rd17, %r1, 4;
	add.s64 	%rd2, %rd1, %rd17;
	ld.global.u32 	%r26, [%rd2];
	setp.ne.s32 	%p13, %r26, 1;
	@%p13 bra 	$L__BB10_19;
	mov.b32 	%r27, -1;
	st.global.u32 	[%rd2], %r27;
	bra.uni 	$L__BB10_19;
$L__BB10_13:
	mul.wide.s32 	%rd16, %r1, 4;
	add.s64 	%rd3, %rd1, %rd16;
	ld.global.u32 	%r24, [%rd3];
	setp.ne.s32 	%p12, %r24, 2;
	@%p12 bra 	$L__BB10_19;
	mov.b32 	%r25, -1;
	st.global.u32 	[%rd3], %r25;
	bra.uni 	$L__BB10_19;
$L__BB10_15:
	mul.wide.s32 	%rd14, %r1, 4;
	add.s64 	%rd5, %rd1, %rd14;
	ld.global.u32 	%r20, [%rd5];
	setp.ne.s32 	%p10, %r20, 4;
	@%p10 bra 	$L__BB10_19;
	mov.b32 	%r21, -1;
	st.global.u32 	[%rd5], %r21;
	bra.uni 	$L__BB10_19;
$L__BB10_17:
	mul.wide.s32 	%rd13, %r1, 4;
	add.s64 	%rd6, %rd1, %rd13;
	ld.global.u32 	%r18, [%rd6];
	setp.ne.s32 	%p9, %r18, 5;
	@%p9 bra 	$L__BB10_19;
	mov.b32 	%r19, -1;
	st.global.u32 	[%rd6], %r19;
$L__BB10_19:
	cvta.to.global.u64 	%rd18, %rd8;
	mov.b32 	%r28, -1;
	st.global.u32 	[%rd18], %r28;
	ret;

}
	// .globl	_Z9eliminar1PiS_iiii
.visible .entry _Z9eliminar1PiS_iiii(
	.param .u64 .ptr .align 1 _Z9eliminar1PiS_iiii_param_0,
	.param .u64 .ptr .align 1 _Z9eliminar1PiS_iiii_param_1,
	.param .u32 _Z9eliminar1PiS_iiii_param_2,
	.param .u32 _Z9eliminar1PiS_iiii_param_3,
	.param .u32 _Z9eliminar1PiS_iiii_param_4,
	.param .u32 _Z9eliminar1PiS_iiii_param_5
)
{
	.reg .pred 	%p<2>;
	.reg .b32 	%r<15>;
	.reg .b64 	%rd<7>;

	ld.param.u64 	%rd1, [_Z9eliminar1PiS_iiii_param_0];
	ld.param.u64 	%rd2, [_Z9eliminar1PiS_iiii_param_1];
	ld.param.u32 	%r2, [_Z9eliminar1PiS_iiii_param_3];
	ld.param.u32 	%r3, [_Z9eliminar1PiS_iiii_param_4];
	ld.param.u32 	%r4, [_Z9eliminar1PiS_iiii_param_5];
	mov.u32 	%r5, %tid.x;
	mov.u32 	%r6, %ntid.x;
	mov.u32 	%r7, %ctaid.x;
	mad.lo.s32 	%r8, %r6, %r7, %r5;
	mov.u32 	%r9, %tid.y;
	mov.u32 	%r10, %ntid.y;
	mov.u32 	%r11, %ctaid.y;
	mad.lo.s32 	%r12, %r10, %r11, %r9;
	mad.lo.s32 	%r1, %r2, %r12, %r8;
	mad.lo.s32 	%r13, %r3, %r2, %r4;
	setp.ne.s32 	%p1, %r1, %r13;
	@%p1 bra 	$L__BB11_2;
	cvta.to.global.u64 	%rd3, %rd2;
	cvta.to.global.u64 	%rd4, %rd1;
	mov.b32 	%r14, -1;
	st.global.u32 	[%rd3], %r14;
	mul.wide.s32 	%rd5, %r1, 4;
	add.s64 	%rd6, %rd4, %rd5;
	st.global.u32 	[%rd6], %r14;
$L__BB11_2:
	ret;

}


// ===== COMPILED SASS (sm_100) =====

	.target	sm_100

	.elftype	@"ET_EXEC"


//--------------------- .note.nv.tkinfo           --------------------------
	.section	.note.nv.tkinfo,"",@"SHT_NOTE"
	.sectionflags	@"SHF_NOTE_NV_TKINFO"
	.tkinfo
        /*0018*/ 	.word	0x00000002
        /*0030*/ 	.string	""
        /*0030*/ 	.string	"ptxas"
        /*0030*/ 	.string	"Cuda compilation tools, release 13.0, V13.0.88"
        /*0030*/ 	.string	"Build cuda_13.0.r13.0/compiler.36424714_0"
        /*0030*/ 	.string	"-arch sm_100 -m 64 "



//--------------------- .note.nv.cuinfo           --------------------------
	.section	.note.nv.cuinfo,"",@"SHT_NOTE"
	.sectionflags	@"SHF_NOTE_NV_CUINFO"
        /*0018*/ 	.short	0x0002
        /*001a*/ 	.short	0x0064
        /*001c*/ 	.short	0x0082
	.zero		2


//--------------------- .nv.info                  --------------------------
	.section	.nv.info,"",@"SHT_CUDA_INFO"
	.align	4


	//----- nvinfo : EIATTR_REGCOUNT
	.align		4
        /*0000*/ 	.byte	0x04, 0x2f
        /*0002*/ 	.short	(.L_10 - .L_9)
	.align		4
.L_9:
        /*0004*/ 	.word	index@(_Z16matriz_aleatoriaPiiiiijP17curandStateXORWOW)
        /*0008*/ 	.word	0x0000001f


	//----- nvinfo : EIATTR_FRAME_SIZE
	.align		4
.L_10:
        /*000c*/ 	.byte	0x04, 0x11
        /*000e*/ 	.short	(.L_12 - .L_11)
	.align		4
.L_11:
        /*0010*/ 	.word	index@(_Z16matriz_aleatoriaPiiiiijP17curandStateXORWOW)
        /*0014*/ 	.word	0x00000000


	//----- nvinfo : EIATTR_REGCOUNT
	.align		4
.L_12:
        /*0018*/ 	.byte	0x04, 0x2f
        /*001a*/ 	.short	(.L_14 - .L_13)
	.align		4
.L_13:
        /*001c*/ 	.word	index@(_Z15rellenar_huecosPiiiiijP17curandStateXORWOW)
        /*0020*/ 	.word	0x00000020


	//----- nvinfo : EIATTR_FRAME_SIZE
	.align		4
.L_14:
        /*0024*/ 	.byte	0x04, 0x11
        /*0026*/ 	.short	(.L_16 - .L_15)
	.align		4
.L_15:
        /*0028*/ 	.word	index@(_Z15rellenar_huecosPiiiiijP17curandStateXORWOW)
        /*002c*/ 	.word	0x00000000


	//----- nvinfo : EIATTR_REGCOUNT
	.align		4
.L_16:
        /*0030*/ 	.byte	0x04, 0x2f
        /*0032*/ 	.short	(.L_18 - .L_17)
	.align		4
.L_17:
        /*0034*/ 	.word	index@(_Z23eliminar_iguales_juntosPiiiS_)
        /*0038*/ 	.word	0x00000020


	//----- nvinfo : EIATTR_FRAME_SIZE
	.align		4
.L_18:
        /*003c*/ 	.byte	0x04, 0x11
        /*003e*/ 	.short	(.L_20 - .L_19)
	.align		4
.L_19:
        /*0040*/ 	.word	index@(_Z23eliminar_iguales_juntosPiiiS_)
        /*0044*/ 	.word	0x00000000


	//----- nvinfo : EIATTR_REGCOUNT
	.align		4
.L_20:
        /*0048*/ 	.byte	0x04, 0x2f
        /*004a*/ 	.short	(.L_22 - .L_21)
	.align		4
.L_21:
        /*004c*/ 	.word	index@(_Z9eliminar5PiiiS_ii)
        /*0050*/ 	.word	0x00000020


	//----- nvinfo : EIATTR_FRAME_SIZE
	.align		4
.L_22:
        /*0054*/ 	.byte	0x04, 0x11
        /*0056*/ 	.short	(.L_24 - .L_23)
	.align		4
.L_23:
        /*0058*/ 	.word	index@(_Z9eliminar5PiiiS_ii)
        /*005c*/ 	.word	0x00000000


	//----- nvinfo : EIATTR_REGCOUNT
	.align		4
.L_24:
        /*0060*/ 	.byte	0x04, 0x2f
        /*0062*/ 	.short	(.L_26 - .L_25)
	.align		4
.L_25:
        /*0064*/ 	.word	index@(_Z9eliminar6PiiiS_ii)
        /*0068*/ 	.word	0x00000020


	//----- nvinfo : EIATTR_FRAME_SIZE
	.align		4
.L_26:
        /*006c*/ 	.byte	0x04, 0x11
        /*006e*/ 	.short	(.L_28 - .L_27)
	.align		4
.L_27:
        /*0070*/ 	.word	index@(_Z9eliminar6PiiiS_ii)
        /*0074*/ 	.word	0x00000000


	//----- nvinfo : EIATTR_REGCOUNT
	.align		4
.L_28:
        /*0078*/ 	.byte	0x04, 0x2f
        /*007a*/ 	.short	(.L_30 - .L_29)
	.align		4
.L_29:
        /*007c*/ 	.word	index@(_Z13eliminar7oMasPiiiS_iijP17curandStateXORWOWii)
        /*0080*/ 	.word	0x00000020


	//----- nvinfo : EIATTR_FRAME_SIZE
	.align		4
.L_30:
        /*0084*/ 	.byte	0x04, 0x11
        /*0086*/ 	.short	(.L_32 - .L_31)
	.align		4
.L_31:
        /*0088*/ 	.word	index@(_Z13eliminar7oMasPiiiS_iijP17curandStateXORWOWii)
        /*008c*/ 	.word	0x00000000


	//----- nvinfo : EIATTR_REGCOUNT
	.align		4
.L_32:
        /*0090*/ 	.byte	0x04, 0x2f
        /*0092*/ 	.short	(.L_34 - .L_33)
	.align		4
.L_33:
        /*0094*/ 	.word	index@(_Z14caer_caramelosPiii)
        /*0098*/ 	.word	0x00000020


	//----- nvinfo : EIATTR_FRAME_SIZE
	.align		4
.L_34:
        /*009c*/ 	.byte	0x04, 0x11
        /*009e*/ 	.short	(.L_36 - .L_35)
	.align		4
.L_35:
        /*00a0*/ 	.word	index@(_Z14caer_caramelosPiii)
        /*00a4*/ 	.word	0x00000000


	//----- nvinfo : EIATTR_REGCOUNT
	.align		4
.L_36:
        /*00a8*/ 	.byte	0x04, 0x2f
        /*00aa*/ 	.short	(.L_38 - .L_37)
	.align		4
.L_37:
        /*00ac*/ 	.word	index@(_Z8rellenarPiii)
        /*00b0*/ 	.word	0x0000000a


	//----- nvinfo : EIATTR_FRAME_SIZE
	.align		4
.L_38:
        /*00b4*/ 	.byte	0x04, 0x11
        /*00b6*/ 	.short	(.L_40 - .L_39)
	.align		4
.L_39:
        /*00b8*/ 	.word	index@(_Z8rellenarPiii)
        /*00bc*/ 	.word	0x00000000


	//----- nvinfo : EIATTR_REGCOUNT
	.align		4
.L_40:
        /*00c0*/ 	.byte	0x04, 0x2f
        /*00c2*/ 	.short	(.L_42 - .L_41)
	.align		4
.L_41:
        /*00c4*/ 	.word	index@(_Z13explotarBombaPiiiiijP17curandStateXORWOWS_)
        /*00c8*/ 	.word	0x0000001f


	//----- nvinfo : EIATTR_FRAME_SIZE
	.align		4
.L_42:
        /*00cc*/ 	.byte	0x04, 0x11
        /*00ce*/ 	.short	(.L_44 - .L_43)
	.align		4
.L_43:
        /*00d0*/ 	.word	index@(_Z13explotarBombaPiiiiijP17curandStateXORWOWS_)
        /*00d4*/ 	.word	0x00000000


	//----- nvinfo : EIATTR_REGCOUNT
	.align		4
.L_44:
        /*00d8*/ 	.byte	0x04, 0x2f
        /*00da*/ 	.short	(.L_46 - .L_45)
	.align		4
.L_45:
        /*00dc*/ 	.word	index@(_Z11explotarTNTPiiiiiS_)
        /*00e0*/ 	.word	0x00000010


	//----- nvinfo : EIATTR_FRAME_SIZE
	.align		4
.L_46:
        /*00e4*/ 	.byte	0x04, 0x11
        /*00e6*/ 	.short	(.L_48 - .L_47)
	.align		4
.L_47:
        /*00e8*/ 	.word	index@(_Z11explotarTNTPiiiiiS_)
        /*00ec*/ 	.word	0x00000000


	//----- nvinfo : EIATTR_REGCOUNT
	.align		4
.L_48:
        /*00f0*/ 	.byte	0x04, 0x2f
        /*00f2*/ 	.short	(.L_50 - .L_49)
	.align		4
.L_49:
        /*00f4*/ 	.word	index@(_Z10explotarRxPiiiiiiS_)
        /*00f8*/ 	.word	0x0000000d


	//----- nvinfo : EIATTR_FRAME_SIZE
	.align		4
.L_50:
        /*00fc*/ 	.byte	0x04, 0x11
        /*00fe*/ 	.short	(.L_52 - .L_51)
	.align		4
.L_51:
        /*0100*/ 	.word	index@(_Z10explotarRxPiiiiiiS_)
        /*0104*/ 	.word	0x00000000


	//----- nvinfo : EIATTR_REGCOUNT
	.align		4
.L_52:
        /*0108*/ 	.byte	0x04, 0x2f
        /*010a*/ 	.short	(.L_54 - .L_53)
	.align		4
.L_53:
        /*010c*/ 	.word	index@(_Z9eliminar1PiS_iiii)
        /*0110*/ 	.word	0x0000000c


	//----- nvinfo : EIATTR_FRAME_SIZE
	.align		4
.L_54:
        /*0114*/ 	.byte	0x04, 0x11
        /*0116*/ 	.short	(.L_56 - .L_55)
	.align		4
.L_55:
        /*0118*/ 	.word	index@(_Z9eliminar1PiS_iiii)
        /*011c*/ 	.word	0x00000000


	//----- nvinfo : EIATTR_MIN_STACK_SIZE
	.align		4
.L_56:
        /*0120*/ 	.byte	0x04, 0x12
        /*0122*/ 	.short	(.L_58 - .L_57)
	.align		4
.L_57:
        /*0124*/ 	.word	index@(_Z9eliminar1PiS_iiii)
        /*0128*/ 	.word	0x00000000


	//----- nvinfo : EIATTR_MIN_STACK_SIZE
	.align		4
.L_58:
        /*012c*/ 	.byte	0x04, 0x12
        /*012e*/ 	.short	(.L_60 - .L_59)
	.align		4
.L_59:
        /*0130*/ 	.word	index@(_Z10explotarRxPiiiiiiS_)
        /*0134*/ 	.word	0x00000000


	//----- nvinfo : EIATTR_MIN_STACK_SIZE
	.align		4
.L_60:
        /*0138*/ 	.byte	0x04, 0x12
        /*013a*/ 	.short	(.L_62 - .L_61)
	.align		4
.L_61:
        /*013c*/ 	.word	index@(_Z11explotarTNTPiiiiiS_)
        /*0140*/ 	.word	0x00000000


	//----- nvinfo : EIATTR_MIN_STACK_SIZE
	.align		4
.L_62:
        /*0144*/ 	.byte	0x04, 0x12
        /*0146*/ 	.short	(.L_64 - .L_63)
	.align		4
.L_63:
        /*0148*/ 	.word	index@(_Z13explotarBombaPiiiiijP17curandStateXORWOWS_)
        /*014c*/ 	.word	0x00000000


	//----- nvinfo : EIATTR_MIN_STACK_SIZE
	.align		4
.L_64:
        /*0150*/ 	.byte	0x04, 0x12
        /*0152*/ 	.short	(.L_66 - .L_65)
	.align		4
.L_65:
        /*0154*/ 	.word	index@(_Z8rellenarPiii)
        /*0158*/ 	.word	0x00000000


	//----- nvinfo : EIATTR_MIN_STACK_SIZE
	.align		4
.L_66:
        /*015c*/ 	.byte	0x04, 0x12
        /*015e*/ 	.short	(.L_68 - .L_67)
	.align		4
.L_67:
        /*0160*/ 	.word	index@(_Z14caer_caramelosPiii)
        /*0164*/ 	.word	0x00000000


	//----- nvinfo : EIATTR_MIN_STACK_SIZE
	.align		4
.L_68:
        /*0168*/ 	.byte	0x04, 0x12
        /*016a*/ 	.short	(.L_70 - .L_69)
	.align		4
.L_69:
        /*016c*/ 	.word	index@(_Z13eliminar7oMasPiiiS_iijP17curandStateXORWOWii)
        /*0170*/ 	.word	0x00000000


	//----- nvinfo : EIATTR_MIN_STACK_SIZE
	.align		4
.L_70:
        /*0174*/ 	.byte	0x04, 0x12
        /*0176*/ 	.short	(.L_72 - .L_71)
	.align		4
.L_71:
        /*0178*/ 	.word	index@(_Z9eliminar6PiiiS_ii)
        /*017c*/ 	.word	0x00000000


	//----- nvinfo : EIATTR_MIN_STACK_SIZE
	.align		4
.L_72:
        /*0180*/ 	.byte	0x04, 0x12
        /*0182*/ 	.short	(.L_74 - .L_73)
	.align		4
.L_73:
        /*0184*/ 	.word	index@(_Z9eliminar5PiiiS_ii)
        /*0188*/ 	.word	0x00000000


	//----- nvinfo : EIATTR_MIN_STACK_SIZE
	.align		4
.L_74:
        /*018c*/ 	.byte	0x04, 0x12
        /*018e*/ 	.short	(.L_76 - .L_75)
	.align		4
.L_75:
        /*0190*/ 	.word	index@(_Z23eliminar_iguales_juntosPiiiS_)
        /*0194*/ 	.word	0x00000000


	//----- nvinfo : EIATTR_MIN_STACK_SIZE
	.align		4
.L_76:
        /*0198*/ 	.byte	0x04, 0x12
        /*019a*/ 	.short	(.L_78 - .L_77)
	.align		4
.L_77:
        /*019c*/ 	.word	index@(_Z15rellenar_huecosPiiiiijP17curandStateXORWOW)
        /*01a0*/ 	.word	0x00000000


	//----- nvinfo : EIATTR_MIN_STACK_SIZE
	.align		4
.L_78:
        /*01a4*/ 	.byte	0x04, 0x12
        /*01a6*/ 	.short	(.L_80 - .L_79)
	.align		4
.L_79:
        /*01a8*/ 	.word	index@(_Z16matriz_aleatoriaPiiiiijP17curandStateXORWOW)
        /*01ac*/ 	.word	0x00000000
.L_80:


//--------------------- .nv.compat                --------------------------
	.section	.nv.compat,"",@"SHT_CUDA_COMPAT_INFO"
	.align	4
        /*0000*/ 	.byte	0x02, 0x09, 0x00, 0x00, 0x02, 0x02, 0x01, 0x00, 0x02, 0x05, 0x05, 0x00, 0x03, 0x07, 0x01, 0x01
        /*0010*/ 	.byte	0x02, 0x03, 0x00, 0x00, 0x02, 0x06, 0x01, 0x00, 0x04, 0x0b, 0x08, 0x00, 0x09, 0x00, 0x00, 0x00
        /*0020*/ 	.byte	0x00, 0x00, 0x00, 0x00


//--------------------- .nv.info._Z9eliminar1PiS_iiii --------------------------
	.section	.nv.info._Z9eliminar1PiS_iiii,"",@"SHT_CUDA_INFO"
	.sectionflags	@""
	.align	4


	//----- nvinfo : EIATTR_CUDA_API_VERSION
	.align		4
        /*0000*/ 	.byte	0x04, 0x37
        /*0002*/ 	.short	(.L_82 - .L_81)
.L_81:
        /*0004*/ 	.word	0x00000082


	//----- nvinfo : EIATTR_KPARAM_INFO
	.align		4
.L_82:
        /*0008*/ 	.byte	0x04, 0x17
        /*000a*/ 	.short	(.L_84 - .L_83)
.L_83:
        /*000c*/ 	.word	0x00000000
        /*0010*/ 	.short	0x0005
        /*0012*/ 	.short	0x001c
        /*0014*/ 	.byte	0x00, 0xf0, 0x11, 0x00


	//----- nvinfo : EIATTR_KPARAM_INFO
	.align		4
.L_84:
        /*0018*/ 	.byte	0x04, 0x17
        /*001a*/ 	.short	(.L_86 - .L_85)
.L_85:
        /*001c*/ 	.word	0x00000000
        /*0020*/ 	.short	0x0004
        /*0022*/ 	.short	0x0018
        /*0024*/ 	.byte	0x00, 0xf0, 0x11, 0x00


	//----- nvinfo : EIATTR_KPARAM_INFO
	.align		4
.L_86:
        /*0028*/ 	.byte	0x04, 0x17
        /*002a*/ 	.short	(.L_88 - .L_87)
.L_87:
        /*002c*/ 	.word	0x00000000
        /*0030*/ 	.short	0x0003
        /*0032*/ 	.short	0x0014
        /*0034*/ 	.byte	0x00, 0xf0, 0x11, 0x00


	//----- nvinfo : EIATTR_KPARAM_INFO
	.align		4
.L_88:
        /*0038*/ 	.byte	0x04, 0x17
        /*003a*/ 	.short	(.L_90 - .L_89)
.L_89:
        /*003c*/ 	.word	0x00000000
        /*0040*/ 	.short	0x0002
        /*0042*/ 	.short	0x0010
        /*0044*/ 	.byte	0x00, 0xf0, 0x11, 0x00


	//----- nvinfo : EIATTR_KPARAM_INFO
	.align		4
.L_90:
        /*0048*/ 	.byte	0x04, 0x17
        /*004a*/ 	.short	(.L_92 - .L_91)
.L_91:
        /*004c*/ 	.word	0x00000000
        /*0050*/ 	.short	0x0001
        /*0052*/ 	.short	0x0008
        /*0054*/ 	.byte	0x00, 0xf5, 0x21, 0x00


	//----- nvinfo : EIATTR_KPARAM_INFO
	.align		4
.L_92:
        /*0058*/ 	.byte	0x04, 0x17
        /*005a*/ 	.short	(.L_94 - .L_93)
.L_93:
        /*005c*/ 	.word	0x00000000
        /*0060*/ 	.short	0x0000
        /*0062*/ 	.short	0x0000
        /*0064*/ 	.byte	0x00, 0xf5, 0x21, 0x00


	//----- nvinfo : EIATTR_SPARSE_MMA_MASK
	.align		4
.L_94:
        /*0068*/ 	.byte	0x03, 0x50
        /*006a*/ 	.short	0x0000


	//----- nvinfo : EIATTR_MAXREG_COUNT
	.align		4
        /*006c*/ 	.byte	0x03, 0x1b
        /*006e*/ 	.short	0x00ff


	//----- nvinfo : EIATTR_MERCURY_ISA_VERSION
	.align		4
        /*0070*/ 	.byte	0x03, 0x5f
        /*0072*/ 	.short	0x0101


	//----- nvinfo : EIATTR_VRC_CTA_INIT_COUNT
	.align		4
        /*0074*/ 	.byte	0x02, 0x4a
	.zero		1
	.zero		1


	//----- nvinfo : EIATTR_EXIT_INSTR_OFFSETS
	.align		4
        /*0078*/ 	.byte	0x04, 0x1c
        /*007a*/ 	.short	(.L_96 - .L_95)


	//   ....[0]....
.L_95:
        /*007c*/ 	.word	0x000000e0


	//   ....[1]....
        /*0080*/ 	.word	0x00000160


	//----- nvinfo : EIATTR_CBANK_PARAM_SIZE
	.align		4
.L_96:
        /*0084*/ 	.byte	0x03, 0x19
        /*0086*/ 	.short	0x0020


	//----- nvinfo : EIATTR_PARAM_CBANK
	.align		4
        /*0088*/ 	.byte	0x04, 0x0a
        /*008a*/ 	.short	(.L_98 - .L_97)
	.align		4
.L_97:
        /*008c*/ 	.word	index@(.nv.constant0._Z9eliminar1PiS_iiii)
        /*0090*/ 	.short	0x0380
        /*0092*/ 	.short	0x0020


	//----- nvinfo : EIATTR_SW_WAR
	.align		4
.L_98:
        /*0094*/ 	.byte	0x04, 0x36
        /*0096*/ 	.short	(.L_100 - .L_99)
.L_99:
        /*0098*/ 	.word	0x00000008
.L_100:


//--------------------- .nv.info._Z10explotarRxPiiiiiiS_ --------------------------
	.section	.nv.info._Z10explotarRxPiiiiiiS_,"",@"SHT_CUDA_INFO"
	.sectionflags	@""
	.align	4


	//----- nvinfo : EIATTR_CUDA_API_VERSION
	.align		4
        /*0000*/ 	.byte	0x04, 0x37
        /*0002*/ 	.short	(.L_102 - .L_101)
.L_101:
        /*0004*/ 	.word	0x00000082


	//----- nvinfo : EIATTR_KPARAM_INFO
	.align		4
.L_102:
        /*0008*/ 	.byte	0x04, 0x17
        /*000a*/ 	.short	(.L_104 - .L_103)
.L_103:
        /*000c*/ 	.word	0x00000000
        /*0010*/ 	.short	0x0006
        /*0012*/ 	.short	0x0020
        /*0014*/ 	.byte	0x00, 0xf5, 0x21, 0x00


	//----- nvinfo : EIATTR_KPARAM_INFO
	.align		4
.L_104:
        /*0018*/ 	.byte	0x04, 0x17
        /*001a*/ 	.short	(.L_106 - .L_105)
.L_105:
        /*001c*/ 	.word	0x00000000
        /*0020*/ 	.short	0x0005
        /*0022*/ 	.short	0x0018
        /*0024*/ 	.byte	0x00, 0xf0, 0x11, 0x00


	//----- nvinfo : EIATTR_KPARAM_INFO
	.align		4
.L_106:
        /*0028*/ 	.byte	0x04, 0x17
        /*002a*/ 	.short	(.L_108 - .L_107)
.L_107:
        /*002c*/ 	.word	0x00000000
        /*0030*/ 	.short	0x0004
        /*0032*/ 	.short	0x0014
        /*0034*/ 	.byte	0x00, 0xf0, 0x11, 0x00


	//----- nvinfo : EIATTR_KPARAM_INFO
	.align		4
.L_108:
        /*0038*/ 	.byte	0x04, 0x17
        /*003a*/ 	.short	(.L_110 - .L_109)
.L_109:
        /*003c*/ 	.word	0x00000000
        /*0040*/ 	.short	0x0003
        /*0042*/ 	.short	0x0010
        /*0044*/ 	.byte	0x00, 0xf0, 0x11, 0x00


	//----- nvinfo : EIATTR_KPARAM_INFO
	.align		4
.L_110:
        /*0048*/ 	.byte	0x04, 0x17
        /*004a*/ 	.short	(.L_112 - .L_111)
.L_111:
        /*004c*/ 	.word	0x00000000
        /*0050*/ 	.short	0x0002
        /*0052*/ 	.short	0x000c
        /*0054*/ 	.byte	0x00, 0xf0, 0x11, 0x00


	//----- nvinfo : EIATTR_KPARAM_INFO
	.align		4
.L_112:
        /*0058*/ 	.byte	0x04, 0x17
        /*005a*/ 	.short	(.L_114 - .L_113)
.L_113:
        /*005c*/ 	.word	0x00000000
        /*0060*/ 	.short	0x0001
        /*0062*/ 	.short	0x0008
        /*0064*/ 	.byte	0x00, 0xf0, 0x11, 0x00


	//----- nvinfo : EIATTR_KPARAM_INFO
	.align		4
.L_114:
        /*0068*/ 	.byte	0x04, 0x17
        /*006a*/ 	.short	(.L_116 - .L_115)
.L_115:
        /*006c*/ 	.word	0x00000000
        /*0070*/ 	.short	0x0000
        /*0072*/ 	.short	0x0000
        /*0074*/ 	.byte	0x00, 0xf5, 0x21, 0x00


	//----- nvinfo : EIATTR_SPARSE_MMA_MASK
	.align		4
.L_116:
        /*0078*/ 	.byte	0x03, 0x50
        /*007a*/ 	.short	0x0000


	//----- nvinfo : EIATTR_MAXREG_COUNT
	.align		4
        /*007c*/ 	.byte	0x03, 0x1b
        /*007e*/ 	.short	0x00ff


	//----- nvinfo : EIATTR_MERCURY_ISA_VERSION
	.align		4
        /*0080*/ 	.byte	0x03, 0x5f
        /*0082*/ 	.short	0x0101


	//----- nvinfo : EIATTR_VRC_CTA_INIT_COUNT
	.align		4
        /*0084*/ 	.byte	0x02, 0x4a
	.zero		1
	.zero		1


	//----- nvinfo : EIATTR_EXIT_INSTR_OFFSETS
	.align		4
        /*0088*/ 	.byte	0x04, 0x1c
        /*008a*/ 	.short	(.L_118 - .L_117)


	//   ....[0]....
.L_117:
        /*008c*/ 	.word	0x000004d0


	//----- nvinfo : EIATTR_INDIRECT_BRANCH_TARGETS
	.align		4
.L_118:
        /*0090*/ 	.byte	0x04, 0x34
        /*0092*/ 	.short	(.L_120 - .L_119)


	//   ....[0]....
.L_119:
        /*0094*/ 	.word	.L_x_101@srel
        /*0098*/ 	.short	0x0
        /*009a*/ 	.short	0x0
        /*009c*/ 	.word	0x4
        /*00a0*/ 	.word	.L_x_102@srel
        /*00a4*/ 	.word	.L_x_103@srel
        /*00a8*/ 	.word	.L_x_104@srel
        /*00ac*/ 	.word	.L_x_4@srel


	//   ....[1]....
        /* <DEDUP_REMOVED lines=8> */


	//----- nvinfo : EIATTR_CRS_STACK_SIZE
	.align		4
.L_120:
        /*00cc*/ 	.byte	0x04, 0x1e
        /*00ce*/ 	.short	(.L_122 - .L_121)
.L_121:
        /*00d0*/ 	.word	0x00000000


	//----- nvinfo : EIATTR_CBANK_PARAM_SIZE
	.align		4
.L_122:
        /*00d4*/ 	.byte	0x03, 0x19
        /*00d6*/ 	.short	0x0028


	//----- nvinfo : EIATTR_PARAM_CBANK
	.align		4
        /*00d8*/ 	.byte	0x04, 0x0a
        /*00da*/ 	.short	(.L_124 - .L_123)
	.align		4
.L_123:
        /*00dc*/ 	.word	index@(.nv.constant0._Z10explotarRxPiiiiiiS_)
        /*00e0*/ 	.short	0x0380
        /*00e2*/ 	.short	0x0028


	//----- nvinfo : EIATTR_SW_WAR
	.align		4
.L_124:
        /*00e4*/ 	.byte	0x04, 0x36
        /*00e6*/ 	.short	(.L_126 - .L_125)
.L_125:
        /*00e8*/ 	.word	0x00000008
.L_126:


//--------------------- .nv.info._Z11explotarTNTPiiiiiS_ --------------------------
	.section	.nv.info._Z11explotarTNTPiiiiiS_,"",@"SHT_CUDA_INFO"
	.sectionflags	@""
	.align	4


	//----- nvinfo : EIATTR_CUDA_API_VERSION
	.align		4
        /*0000*/ 	.byte	0x04, 0x37
        /*0002*/ 	.short	(.L_128 - .L_127)
.L_127:
        /*0004*/ 	.word	0x00000082


	//----- nvinfo : EIATTR_KPARAM_INFO
	.align		4
.L_128:
        /*0008*/ 	.byte	0x04, 0x17
        /*000a*/ 	.short	(.L_130 - .L_129)
.L_129:
        /*000c*/ 	.word	0x00000000
        /*0010*/ 	.short	0x0005
        /*0012*/ 	.short	0x0018
        /*0014*/ 	.byte	0x00, 0xf5, 0x21, 0x00


	//----- nvinfo : EIATTR_KPARAM_INFO
	.align		4
.L_130:
        /*0018*/ 	.byte	0x04, 0x17
        /*001a*/ 	.short	(.L_132 - .L_131)
.L_131:
        /*001c*/ 	.word	0x00000000
        /*0020*/ 	.short	0x0004
        /*0022*/ 	.short	0x0014
        /*0024*/ 	.byte	0x00, 0xf0, 0x11, 0x00


	//----- nvinfo : EIATTR_KPARAM_INFO
	.align		4
.L_132:
        /*0028*/ 	.byte	0x04, 0x17
        /*002a*/ 	.short	(.L_134 - .L_133)
.L_133:
        /*002c*/ 	.word	0x00000000
        /*0030*/ 	.short	0x0003
        /*0032*/ 	.short	0x0010
        /*0034*/ 	.byte	0x00, 0xf0, 0x11, 0x00


	//----- nvinfo : EIATTR_KPARAM_INFO
	.align		4
.L_134:
        /*0038*/ 	.byte	0x04, 0x17
        /*003a*/ 	.short	(.L_136 - .L_135)
.L_135:
        /*003c*/ 	.word	0x00000000
        /*0040*/ 	.short	0x0002
        /*0042*/ 	.short	0x000c
        /*0044*/ 	.byte	0x00, 0xf0, 0x11, 0x00


	//----- nvinfo : EIATTR_KPARAM_INFO
	.align		4
.L_136:
        /*0048*/ 	.byte	0x04, 0x17
        /*004a*/ 	.short	(.L_138 - .L_137)
.L_137:
        /*004c*/ 	.word	0x00000000
        /*0050*/ 	.short	0x0001
        /*0052*/ 	.short	0x0008
        /*0054*/ 	.byte	0x00, 0xf0, 0x11, 0x00


	//----- nvinfo : EIATTR_KPARAM_INFO
	.align		4
.L_138:
        /*0058*/ 	.byte	0x04, 0x17
        /*005a*/ 	.short	(.L_140 - .L_139)
.L_139:
        /*005c*/ 	.word	0x00000000
        /*0060*/ 	.short	0x0000
        /*0062*/ 	.short	0x0000
        /*0064*/ 	.byte	0x00, 0xf5, 0x21, 0x00


	//----- nvinfo : EIATTR_SPARSE_MMA_MASK
	.align		4
.L_140:
        /*0068*/ 	.byte	0x03, 0x50
        /*006a*/ 	.short	0x0000


	//----- nvinfo : EIATTR_MAXREG_COUNT
	.align		4
        /*006c*/ 	.byte	0x03, 0x1b
        /*006e*/ 	.short	0x00ff


	//----- nvinfo : EIATTR_MERCURY_ISA_VERSION
	.align		4
        /*0070*/ 	.byte	0x03, 0x5f
        /*0072*/ 	.short	0x0101


	//----- nvinfo : EIATTR_VRC_CTA_INIT_COUNT
	.align		4
        /*0074*/ 	.byte	0x02, 0x4a
	.zero		1
	.zero		1


	//----- nvinfo : EIATTR_EXIT_INSTR_OFFSETS
	.align		4
        /*0078*/ 	.byte	0x04, 0x1c
        /*007a*/ 	.short	(.L_142 - .L_141)


	//   ....[0]....
.L_141:
        /*007c*/ 	.word	0x000005b0


	//----- nvinfo : EIATTR_CRS_STACK_SIZE
	.align		4
.L_142:
        /*0080*/ 	.byte	0x04, 0x1e
        /*0082*/ 	.short	(.L_144 - .L_143)
.L_143:
        /*0084*/ 	.word	0x00000000


	//----- nvinfo : EIATTR_CBANK_PARAM_SIZE
	.align		4
.L_144:
        /*0088*/ 	.byte	0x03, 0x19
        /*008a*/ 	.short	0x0020


	//----- nvinfo : EIATTR_PARAM_CBANK
	.align		4
        /*008c*/ 	.byte	0x04, 0x0a
        /*008e*/ 	.short	(.L_146 - .L_145)
	.align		4
.L_145:
        /*0090*/ 	.word	index@(.nv.constant0._Z11explotarTNTPiiiiiS_)
        /*0094*/ 	.short	0x0380
        /*0096*/ 	.short	0x0020


	//----- nvinfo : EIATTR_SW_WAR
	.align		4
.L_146:
        /*0098*/ 	.byte	0x04, 0x36
        /*009a*/ 	.short	(.L_148 - .L_147)
.L_147:
        /*009c*/ 	.word	0x00000008
.L_148:


//--------------------- .nv.info._Z13explotarBombaPiiiiijP17curandStateXORWOWS_ --------------------------
	.section	.nv.info._Z13explotarBombaPiiiiijP17curandStateXORWOWS_,"",@"SHT_CUDA_INFO"
	.sectionflags	@""
	.align	4


	//----- nvinfo : EIATTR_CUDA_API_VERSION
	.align		4
        /*0000*/ 	.byte	0x04, 0x37
        /*0002*/ 	.short	(.L_150 - .L_149)
.L_149:
        /*0004*/ 	.word	0x00000082


	//----- nvinfo : EIATTR_KPARAM_INFO
	.align		4
.L_150:
        /*0008*/ 	.byte	0x04, 0x17
        /*000a*/ 	.short	(.L_152 - .L_151)
.L_151:
        /*000c*/ 	.word	0x00000000
        /*0010*/ 	.short	0x0007
        /*0012*/ 	.short	0x0028
        /*0014*/ 	.byte	0x00, 0xf5, 0x21, 0x00


	//----- nvinfo : EIATTR_KPARAM_INFO
	.align		4
.L_152:
        /*0018*/ 	.byte	0x04, 0x17
        /*001a*/ 	.short	(.L_154 - .L_153)
.L_153:
        /*001c*/ 	.word	0x00000000
        /*0020*/ 	.short	0x0006
        /*0022*/ 	.short	0x0020
        /*0024*/ 	.byte	0x00, 0xf5, 0x21, 0x00


	//----- nvinfo : EIATTR_KPARAM_INFO
	.align		4
.L_154:
        /*0028*/ 	.byte	0x04, 0x17
        /*002a*/ 	.short	(.L_156 - .L_155)
.L_155:
        /*002c*/ 	.word	0x00000000
        /*0030*/ 	.short	0x0005
        /*0032*/ 	.short	0x0018
        /*0034*/ 	.byte	0x00, 0xf0, 0x11, 0x00


	//----- nvinfo : EIATTR_KPARAM_INFO
	.align		4
.L_156:
        /*0038*/ 	.byte	0x04, 0x17
        /*003a*/ 	.short	(.L_158 - .L_157)
.L_157:
        /*003c*/ 	.word	0x00000000
        /*0040*/ 	.short	0x0004
        /*0042*/ 	.short	0x0014
        /*0044*/ 	.byte	0x00, 0xf0, 0x11, 0x00


	//----- nvinfo : EIATTR_KPARAM_INFO
	.align		4
.L_158:
        /*0048*/ 	.byte	0x04, 0x17
        /*004a*/ 	.short	(.L_160 - .L_159)
.L_159:
        /*004c*/ 	.word	0x00000000
        /*0050*/ 	.short	0x0003
        /*0052*/ 	.short	0x0010
        /*0054*/ 	.byte	0x00, 0xf0, 0x11, 0x00


	//----- nvinfo : EIATTR_KPARAM_INFO
	.align		4
.L_160:
        /*0058*/ 	.byte	0x04, 0x17
        /*005a*/ 	.short	(.L_162 - .L_161)
.L_161:
        /*005c*/ 	.word	0x00000000
        /*0060*/ 	.short	0x0002
        /*0062*/ 	.short	0x000c
        /*0064*/ 	.byte	0x00, 0xf0, 0x11, 0x00


	//----- nvinfo : EIATTR_KPARAM_INFO
	.align		4
.L_162:
        /*0068*/ 	.byte	0x04, 0x17
        /*006a*/ 	.short	(.L_164 - .L_163)
.L_163:
        /*006c*/ 	.word	0x00000000
        /*0070*/ 	.short	0x0001
        /*0072*/ 	.short	0x0008
        /*0074*/ 	.byte	0x00, 0xf0, 0x11, 0x00


	//----- nvinfo : EIATTR_KPARAM_INFO
	.align		4
.L_164:
        /*0078*/ 	.byte	0x04, 0x17
        /*007a*/ 	.short	(.L_166 - .L_165)
.L_165:
        /*007c*/ 	.word	0x00000000
        /*0080*/ 	.short	0x0000
        /*0082*/ 	.short	0x0000
        /*0084*/ 	.byte	0x00, 0xf5, 0x21, 0x00


	//----- nvinfo : EIATTR_SPARSE_MMA_MASK
	.align		4
.L_166:
        /*0088*/ 	.byte	0x03, 0x50
        /*008a*/ 	.short	0x0000


	//----- nvinfo : EIATTR_MAXREG_COUNT
	.align		4
        /*008c*/ 	.byte	0x03, 0x1b
        /*008e*/ 	.short	0x00ff


	//----- nvinfo : EIATTR_MERCURY_ISA_VERSION
	.align		4
        /*0090*/ 	.byte	0x03, 0x5f
        /*0092*/ 	.short	0x0101


	//----- nvinfo : EIATTR_VRC_CTA_INIT_COUNT
	.align		4
        /*0094*/ 	.byte	0x02, 0x4a
	.zero		1
	.zero		1


	//----- nvinfo : EIATTR_EXIT_INSTR_OFFSETS
	.align		4
        /*0098*/ 	.byte	0x04, 0x1c
        /*009a*/ 	.short	(.L_168 - .L_167)


	//   ....[0]....
.L_167:
        /*009c*/ 	.word	0x000011e0


	//----- nvinfo : EIATTR_CRS_STACK_SIZE
	.align		4
.L_168:
        /*00a0*/ 	.byte	0x04, 0x1e
        /*00a2*/ 	.short	(.L_170 - .L_169)
.L_169:
        /*00a4*/ 	.word	0x00000000


	//----- nvinfo : EIATTR_CBANK_PARAM_SIZE
	.align		4
.L_170:
        /*00a8*/ 	.byte	0x03, 0x19
        /*00aa*/ 	.short	0x0030


	//----- nvinfo : EIATTR_PARAM_CBANK
	.align		4
        /*00ac*/ 	.byte	0x04, 0x0a
        /*00ae*/ 	.short	(.L_172 - .L_171)
	.align		4
.L_171:
        /*00b0*/ 	.word	index@(.nv.constant0._Z13explotarBombaPiiiiijP17curandStateXORWOWS_)
        /*00b4*/ 	.short	0x0380
        /*00b6*/ 	.short	0x0030


	//----- nvinfo : EIATTR_SW_WAR
	.align		4
.L_172:
        /*00b8*/ 	.byte	0x04, 0x36
        /*00ba*/ 	.short	(.L_174 - .L_173)
.L_173:
        /*00bc*/ 	.word	0x00000008
.L_174:


//--------------------- .nv.info._Z8rellenarPiii  --------------------------
	.section	.nv.info._Z8rellenarPiii,"",@"SHT_CUDA_INFO"
	.sectionflags	@""
	.align	4


	//----- nvinfo : EIATTR_CUDA_API_VERSION
	.align		4
        /*0000*/ 	.byte	0x04, 0x37
        /*0002*/ 	.short	(.L_176 - .L_175)
.L_175:
        /*0004*/ 	.word	0x00000082


	//----- nvinfo : EIATTR_KPARAM_INFO
	.align		4
.L_176:
        /*0008*/ 	.byte	0x04, 0x17
        /*000a*/ 	.short	(.L_178 - .L_177)
.L_177:
        /*000c*/ 	.word	0x00000000
        /*0010*/ 	.short	0x0002
        /*0012*/ 	.short	0x000c
        /*0014*/ 	.byte	0x00, 0xf0, 0x11, 0x00


	//----- nvinfo : EIATTR_KPARAM_INFO
	.align		4
.L_178:
        /*0018*/ 	.byte	0x04, 0x17
        /*001a*/ 	.short	(.L_180 - .L_179)
.L_179:
        /*001c*/ 	.word	0x00000000
        /*0020*/ 	.short	0x0001
        /*0022*/ 	.short	0x0008
        /*0024*/ 	.byte	0x00, 0xf0, 0x11, 0x00


	//----- nvinfo : EIATTR_KPARAM_INFO
	.align		4
.L_180:
        /*0028*/ 	.byte	0x04, 0x17
        /*002a*/ 	.short	(.L_182 - .L_181)
.L_181:
        /*002c*/ 	.word	0x00000000
        /*0030*/ 	.short	0x0000
        /*0032*/ 	.short	0x0000
        /*0034*/ 	.byte	0x00, 0xf5, 0x21, 0x00


	//----- nvinfo : EIATTR_SPARSE_MMA_MASK
	.align		4
.L_182:
        /*0038*/ 	.byte	0x03, 0x50
        /*003a*/ 	.short	0x0000


	//----- nvinfo : EIATTR_MAXREG_COUNT
	.align		4
        /*003c*/ 	.byte	0x03, 0x1b
        /*003e*/ 	.short	0x00ff


	//----- nvinfo : EIATTR_MERCURY_ISA_VERSION
	.align		4
        /*0040*/ 	.byte	0x03, 0x5f
        /*0042*/ 	.short	0x0101


	//----- nvinfo : EIATTR_VRC_CTA_INIT_COUNT
	.align		4
        /*0044*/ 	.byte	0x02, 0x4a
	.zero		1
	.zero		1


	//----- nvinfo : EIATTR_EXIT_INSTR_OFFSETS
	.align		4
        /*0048*/ 	.byte	0x04, 0x1c
        /*004a*/ 	.short	(.L_184 - .L_183)


	//   ....[0]....
.L_183:
        /*004c*/ 	.word	0x000000c0


	//   ....[1]....
        /*0050*/ 	.word	0x00000130


	//----- nvinfo : EIATTR_CBANK_PARAM_SIZE
	.align		4
.L_184:
        /*0054*/ 	.byte	0x03, 0x19
        /*0056*/ 	.short	0x0010


	//----- nvinfo : EIATTR_PARAM_CBANK
	.align		4
        /*0058*/ 	.byte	0x04, 0x0a
        /*005a*/ 	.short	(.L_186 - .L_185)
	.align		4
.L_185:
        /*005c*/ 	.word	index@(.nv.constant0._Z8rellenarPiii)
        /*0060*/ 	.short	0x0380
        /*0062*/ 	.short	0x0010


	//----- nvinfo : EIATTR_SW_WAR
	.align		4
.L_186:
        /*0064*/ 	.byte	0x04, 0x36
        /*0066*/ 	.short	(.L_188 - .L_187)
.L_187:
        /*0068*/ 	.word	0x00000008
.L_188:


//--------------------- .nv.info._Z14caer_caramelosPiii --------------------------
	.section	.nv.info._Z14caer_caramelosPiii,"",@"SHT_CUDA_INFO"
	.sectionflags	@""
	.align	4


	//----- nvinfo : EIATTR_CUDA_API_VERSION
	.align		4
        /*0000*/ 	.byte	0x04, 0x37
        /*0002*/ 	.short	(.L_190 - .L_189)
.L_189:
        /*0004*/ 	.word	0x00000082


	//----- nvinfo : EIATTR_KPARAM_INFO
	.align		4
.L_190:
        /*0008*/ 	.byte	0x04, 0x17
        /*000a*/ 	.short	(.L_192 - .L_191)
.L_191:
        /*000c*/ 	.word	0x00000000
        /*0010*/ 	.short	0x0002
        /*0012*/ 	.short	0x000c
        /*0014*/ 	.byte	0x00, 0xf0, 0x11, 0x00


	//----- nvinfo : EIATTR_KPARAM_INFO
	.align		4
.L_192:
        /*0018*/ 	.byte	0x04, 0x17
        /*001a*/ 	.short	(.L_194 - .L_193)
.L_193:
        /*001c*/ 	.word	0x00000000
        /*0020*/ 	.short	0x0001
        /*0022*/ 	.short	0x0008
        /*0024*/ 	.byte	0x00, 0xf0, 0x11, 0x00


	//----- nvinfo : EIATTR_KPARAM_INFO
	.align		4
.L_194:
        /*0028*/ 	.byte	0x04, 0x17
        /*002a*/ 	.short	(.L_196 - .L_195)
.L_195:
        /*002c*/ 	.word	0x00000000
        /*0030*/ 	.short	0x0000
        /*0032*/ 	.short	0x0000
        /*0034*/ 	.byte	0x00, 0xf5, 0x21, 0x00


	//----- nvinfo : EIATTR_SPARSE_MMA_MASK
	.align		4
.L_196:
        /*0038*/ 	.byte	0x03, 0x50
        /*003a*/ 	.short	0x0000


	//----- nvinfo : EIATTR_MAXREG_COUNT
	.align		4
        /*003c*/ 	.byte	0x03, 0x1b
        /*003e*/ 	.short	0x00ff


	//----- nvinfo : EIATTR_NUM_BARRIERS
	.align		4
        /*0040*/ 	.byte	0x02, 0x4c
        /*0042*/ 	.byte	0x01
	.zero		1


	//----- nvinfo : EIATTR_MERCURY_ISA_VERSION
	.align		4
        /*0044*/ 	.byte	0x03, 0x5f
        /*0046*/ 	.short	0x0101


	//----- nvinfo : EIATTR_VRC_CTA_INIT_COUNT
	.align		4
        /*0048*/ 	.byte	0x02, 0x4a
	.zero		1
	.zero		1


	//----- nvinfo : EIATTR_EXIT_INSTR_OFFSETS
	.align		4
        /*004c*/ 	.byte	0x04, 0x1c
        /*004e*/ 	.short	(.L_198 - .L_197)


	//   ....[0]....
.L_197:
        /*0050*/ 	.word	0x00000da0


	//   ....[1]....
        /*0054*/ 	.word	0x00000e10


	//   ....[2]....
        /*0058*/ 	.word	0x00000e80


	//----- nvinfo : EIATTR_CRS_STACK_SIZE
	.align		4
.L_198:
        /*005c*/ 	.byte	0x04, 0x1e
        /*005e*/ 	.short	(.L_200 - .L_199)
.L_199:
        /*0060*/ 	.word	0x00000000


	//----- nvinfo : EIATTR_CBANK_PARAM_SIZE
	.align		4
.L_200:
        /*0064*/ 	.byte	0x03, 0x19
        /*0066*/ 	.short	0x0010


	//----- nvinfo : EIATTR_PARAM_CBANK
	.align		4
        /*0068*/ 	.byte	0x04, 0x0a
        /*006a*/ 	.short	(.L_202 - .L_201)
	.align		4
.L_201:
        /*006c*/ 	.word	index@(.nv.constant0._Z14caer_caramelosPiii)
        /*0070*/ 	.short	0x0380
        /*0072*/ 	.short	0x0010


	//----- nvinfo : EIATTR_SW_WAR
	.align		4
.L_202:
        /*0074*/ 	.byte	0x04, 0x36
        /*0076*/ 	.short	(.L_204 - .L_203)
.L_203:
        /*0078*/ 	.word	0x00000008
.L_204:


//--------------------- .nv.info._Z13eliminar7oMasPiiiS_iijP17curandStateXORWOWii --------------------------
	.section	.nv.info._Z13eliminar7oMasPiiiS_iijP17curandStateXORWOWii,"",@"SHT_CUDA_INFO"
	.sectionflags	@""
	.align	4


	//----- nvinfo : EIATTR_CUDA_API_VERSION
	.align		4
        /*0000*/ 	.byte	0x04, 0x37
        /*0002*/ 	.short	(.L_206 - .L_205)
.L_205:
        /*0004*/ 	.word	0x00000082


	//----- nvinfo : EIATTR_KPARAM_INFO
	.align		4
.L_206:
        /*0008*/ 	.byte	0x04, 0x17
        /*000a*/ 	.short	(.L_208 - .L_207)
.L_207:
        /*000c*/ 	.word	0x00000000
        /*0010*/ 	.short	0x0009
        /*0012*/ 	.short	0x0034
        /*0014*/ 	.byte	0x00, 0xf0, 0x11, 0x00


	//----- nvinfo : EIATTR_KPARAM_INFO
	.align		4
.L_208:
        /*0018*/ 	.byte	0x04, 0x17
        /*001a*/ 	.short	(.L_210 - .L_209)
.L_209:
        /*001c*/ 	.word	0x00000000
        /*0020*/ 	.short	0x0008
        /*0022*/ 	.short	0x0030
        /*0024*/ 	.byte	0x00, 0xf0, 0x11, 0x00


	//----- nvinfo : EIATTR_KPARAM_INFO
	.align		4
.L_210:
        /*0028*/ 	.byte	0x04, 0x17
        /*002a*/ 	.short	(.L_212 - .L_211)
.L_211:
        /*002c*/ 	.word	0x00000000
        /*0030*/ 	.short	0x0007
        /*0032*/ 	.short	0x0028
        /*0034*/ 	.byte	0x00, 0xf5, 0x21, 0x00


	//----- nvinfo : EIATTR_KPARAM_INFO
	.align		4
.L_212:
        /*0038*/ 	.byte	0x04, 0x17
        /*003a*/ 	.short	(.L_214 - .L_213)
.L_213:
        /*003c*/ 	.word	0x00000000
        /*0040*/ 	.short	0x0006
        /*0042*/ 	.short	0x0020
        /*0044*/ 	.byte	0x00, 0xf0, 0x11, 0x00


	//----- nvinfo : EIATTR_KPARAM_INFO
	.align		4
.L_214:
        /*0048*/ 	.byte	0x04, 0x17
        /*004a*/ 	.short	(.L_216 - .L_215)
.L_215:
        /*004c*/ 	.word	0x00000000
        /*0050*/ 	.short	0x0005
        /*0052*/ 	.short	0x001c
        /*0054*/ 	.byte	0x00, 0xf0, 0x11, 0x00


	//----- nvinfo : EIATTR_KPARAM_INFO
	.align		4
.L_216:
        /*0058*/ 	.byte	0x04, 0x17
        /*005a*/ 	.short	(.L_218 - .L_217)
.L_217:
        /*005c*/ 	.word	0x00000000
        /*0060*/ 	.short	0x0004
        /*0062*/ 	.short	0x0018
        /*0064*/ 	.byte	0x00, 0xf0, 0x11, 0x00


	//----- nvinfo : EIATTR_KPARAM_INFO
	.align		4
.L_218:
        /*0068*/ 	.byte	0x04, 0x17
        /*006a*/ 	.short	(.L_220 - .L_219)
.L_219:
        /*006c*/ 	.word	0x00000000
        /*0070*/ 	.short	0x0003
        /*0072*/ 	.short	0x0010
        /*0074*/ 	.byte	0x00, 0xf5, 0x21, 0x00


	//----- nvinfo : EIATTR_KPARAM_INFO
	.align		4
.L_220:
        /*0078*/ 	.byte	0x04, 0x17
        /*007a*/ 	.short	(.L_222 - .L_221)
.L_221:
        /*007c*/ 	.word	0x00000000
        /*0080*/ 	.short	0x0002
        /*0082*/ 	.short	0x000c
        /*0084*/ 	.byte	0x00, 0xf0, 0x11, 0x00


	//----- nvinfo : EIATTR_KPARAM_INFO
	.align		4
.L_222:
        /*0088*/ 	.byte	0x04, 0x17
        /*008a*/ 	.short	(.L_224 - .L_223)
.L_223:
        /*008c*/ 	.word	0x00000000
        /*0090*/ 	.short	0x0001
        /*0092*/ 	.short	0x0008
        /*0094*/ 	.byte	0x00, 0xf0, 0x11, 0x00


	//----- nvinfo : EIATTR_KPARAM_INFO
	.align		4
.L_224:
        /*0098*/ 	.byte	0x04, 0x17
        /*009a*/ 	.short	(.L_226 - .L_225)
.L_225:
        /*009c*/ 	.word	0x00000000
        /*00a0*/ 	.short	0x0000
        /*00a2*/ 	.short	0x0000
        /*00a4*/ 	.byte	0x00, 0xf5, 0x21, 0x00


	//----- nvinfo : EIATTR_SPARSE_MMA_MASK
	.align		4
.L_226:
        /*00a8*/ 	.byte	0x03, 0x50
        /*00aa*/ 	.short	0x0000


	//----- nvinfo : EIATTR_MAXREG_COUNT
	.align		4
        /*00ac*/ 	.byte	0x03, 0x1b
        /*00ae*/ 	.short	0x00ff


	//----- nvinfo : EIATTR_MERCURY_ISA_VERSION
	.align		4
        /*00b0*/ 	.byte	0x03, 0x5f
        /*00b2*/ 	.short	0x0101


	//----- nvinfo : EIATTR_VRC_CTA_INIT_COUNT
	.align		4
        /*00b4*/ 	.byte	0x02, 0x4a
	.zero		1
	.zero		1


	//----- nvinfo : EIATTR_EXIT_INSTR_OFFSETS
	.align		4
        /*00b8*/ 	.byte	0x04, 0x1c
        /*00ba*/ 	.short	(.L_228 - .L_227)


	//   ....[0]....
.L_227:
        /*00bc*/ 	.word	0x00001f90


	//   ....[1]....
        /*00c0*/ 	.word	0x00002000


	//----- nvinfo : EIATTR_INDIRECT_BRANCH_TARGETS
	.align		4
.L_228:
        /*00c4*/ 	.byte	0x04, 0x34
        /*00c6*/ 	.short	(.L_230 - .L_229)


	//   ....[0]....
.L_229:
        /*00c8*/ 	.word	.L_x_111@srel
        /*00cc*/ 	.short	0x0
        /*00ce*/ 	.short	0x0
        /*00d0*/ 	.word	0x3
        /*00d4*/ 	.word	.L_x_50@srel
        /*00d8*/ 	.word	.L_x_113@srel
        /*00dc*/ 	.word	.L_x_114@srel


	//   ....[1]....
        /* <DEDUP_REMOVED lines=8> */


	//----- nvinfo : EIATTR_CRS_STACK_SIZE
	.align		4
.L_230:
        /*00fc*/ 	.byte	0x04, 0x1e
        /*00fe*/ 	.short	(.L_232 - .L_231)
.L_231:
        /*0100*/ 	.word	0x00000000


	//----- nvinfo : EIATTR_CBANK_PARAM_SIZE
	.align		4
.L_232:
        /*0104*/ 	.byte	0x03, 0x19
        /*0106*/ 	.short	0x0038


	//----- nvinfo : EIATTR_PARAM_CBANK
	.align		4
        /*0108*/ 	.byte	0x04, 0x0a
        /*010a*/ 	.short	(.L_234 - .L_233)
	.align		4
.L_233:
        /*010c*/ 	.word	index@(.nv.constant0._Z13eliminar7oMasPiiiS_iijP17curandStateXORWOWii)
        /*0110*/ 	.short	0x0380
        /*0112*/ 	.short	0x0038


	//----- nvinfo : EIATTR_SW_WAR
	.align		4
.L_234:
        /*0114*/ 	.byte	0x04, 0x36
        /*0116*/ 	.short	(.L_236 - .L_235)
.L_235:
        /*0118*/ 	.word	0x00000008
.L_236:


//--------------------- .nv.info._Z9eliminar6PiiiS_ii --------------------------
	.section	.nv.info._Z9eliminar6PiiiS_ii,"",@"SHT_CUDA_INFO"
	.sectionflags	@""
	.align	4


	//----- nvinfo : EIATTR_CUDA_API_VERSION
	.align		4
        /*0000*/ 	.byte	0x04, 0x37
        /*0002*/ 	.short	(.L_238 - .L_237)
.L_237:
        /*0004*/ 	.word	0x00000082


	//----- nvinfo : EIATTR_KPARAM_INFO
	.align		4
.L_238:
        /*0008*/ 	.byte	0x04, 0x17
        /*000a*/ 	.short	(.L_240 - .L_239)
.L_239:
        /*000c*/ 	.word	0x00000000
        /*0010*/ 	.short	0x0005
        /*0012*/ 	.short	0x001c
        /*0014*/ 	.byte	0x00, 0xf0, 0x11, 0x00


	//----- nvinfo : EIATTR_KPARAM_INFO
	.align		4
.L_240:
        /*0018*/ 	.byte	0x04, 0x17
        /*001a*/ 	.short	(.L_242 - .L_241)
.L_241:
        /*001c*/ 	.word	0x00000000
        /*0020*/ 	.short	0x0004
        /*0022*/ 	.short	0x0018
        /*0024*/ 	.byte	0x00, 0xf0, 0x11, 0x00


	//----- nvinfo : EIATTR_KPARAM_INFO
	.align		4
.L_242:
        /*0028*/ 	.byte	0x04, 0x17
        /*002a*/ 	.short	(.L_244 - .L_243)
.L_243:
        /*002c*/ 	.word	0x00000000
        /*0030*/ 	.short	0x0003
        /*0032*/ 	.short	0x0010
        /*0034*/ 	.byte	0x00, 0xf5, 0x21, 0x00


	//----- nvinfo : EIATTR_KPARAM_INFO
	.align		4
.L_244:
        /*0038*/ 	.byte	0x04, 0x17
        /*003a*/ 	.short	(.L_246 - .L_245)
.L_245:
        /*003c*/ 	.word	0x00000000
        /*0040*/ 	.short	0x0002
        /*0042*/ 	.short	0x000c
        /*0044*/ 	.byte	0x00, 0xf0, 0x11, 0x00


	//----- nvinfo : EIATTR_KPARAM_INFO
	.align		4
.L_246:
        /*0048*/ 	.byte	0x04, 0x17
        /*004a*/ 	.short	(.L_248 - .L_247)
.L_247:
        /*004c*/ 	.word	0x00000000
        /*0050*/ 	.short	0x0001
        /*0052*/ 	.short	0x0008
        /*0054*/ 	.byte	0x00, 0xf0, 0x11, 0x00


	//----- nvinfo : EIATTR_KPARAM_INFO
	.align		4
.L_248:
        /*0058*/ 	.byte	0x04, 0x17
        /*005a*/ 	.short	(.L_250 - .L_249)
.L_249:
        /*005c*/ 	.word	0x00000000
        /*0060*/ 	.short	0x0000
        /*0062*/ 	.short	0x0000
        /*0064*/ 	.byte	0x00, 0xf5, 0x21, 0x00


	//----- nvinfo : EIATTR_SPARSE_MMA_MASK
	.align		4
.L_250:
        /*0068*/ 	.byte	0x03, 0x50
        /*006a*/ 	.short	0x0000


	//----- nvinfo : EIATTR_MAXREG_COUNT
	.align		4
        /*006c*/ 	.byte	0x03, 0x1b
        /*006e*/ 	.short	0x00ff


	//----- nvinfo : EIATTR_MERCURY_ISA_VERSION
	.align		4
        /*0070*/ 	.byte	0x03, 0x5f
        /*0072*/ 	.short	0x0101


	//----- nvinfo : EIATTR_VRC_CTA_INIT_COUNT
	.align		4
        /*0074*/ 	.byte	0x02, 0x4a
	.zero		1
	.zero		1


	//----- nvinfo : EIATTR_EXIT_INSTR_OFFSETS
	.align		4
        /*0078*/ 	.byte	0x04, 0x1c
        /*007a*/ 	.short	(.L_252 - .L_251)


	//   ....[0]....
.L_251:
        /*007c*/ 	.word	0x00000c50


	//   ....[1]....
        /*0080*/ 	.word	0x00000cd0


	//----- nvinfo : EIATTR_CBANK_PARAM_SIZE
	.align		4
.L_252:
        /*0084*/ 	.byte	0x03, 0x19
        /*0086*/ 	.short	0x0020


	//----- nvinfo : EIATTR_PARAM_CBANK
	.align		4
        /*0088*/ 	.byte	0x04, 0x0a
        /*008a*/ 	.short	(.L_254 - .L_253)
	.align		4
.L_253:
        /*008c*/ 	.word	index@(.nv.constant0._Z9eliminar6PiiiS_ii)
        /*0090*/ 	.short	0x0380
        /*0092*/ 	.short	0x0020


	//----- nvinfo : EIATTR_SW_WAR
	.align		4
.L_254:
        /*0094*/ 	.byte	0x04, 0x36
        /*0096*/ 	.short	(.L_256 - .L_255)
.L_255:
        /*0098*/ 	.word	0x00000008
.L_256:


//--------------------- .nv.info._Z9eliminar5PiiiS_ii --------------------------
	.section	.nv.info._Z9eliminar5PiiiS_ii,"",@"SHT_CUDA_INFO"
	.sectionflags	@""
	.align	4


	//----- nvinfo : EIATTR_CUDA_API_VERSION
	.align		4
        /*0000*/ 	.byte	0x04, 0x37
        /*0002*/ 	.short	(.L_258 - .L_257)
.L_257:
        /*0004*/ 	.word	0x00000082


	//----- nvinfo : EIATTR_KPARAM_INFO
	.align		4
.L_258:
        /*0008*/ 	.byte	0x04, 0x17
        /*000a*/ 	.short	(.L_260 - .L_259)
.L_259:
        /*000c*/ 	.word	0x00000000
        /*0010*/ 	.short	0x0005
        /*0012*/ 	.short	0x001c
        /*0014*/ 	.byte	0x00, 0xf0, 0x11, 0x00


	//----- nvinfo : EIATTR_KPARAM_INFO
	.align		4
.L_260:
        /*0018*/ 	.byte	0x04, 0x17
        /*001a*/ 	.short	(.L_262 - .L_261)
.L_261:
        /*001c*/ 	.word	0x00000000
        /*0020*/ 	.short	0x0004
        /*0022*/ 	.short	0x0018
        /*0024*/ 	.byte	0x00, 0xf0, 0x11, 0x00


	//----- nvinfo : EIATTR_KPARAM_INFO
	.align		4
.L_262:
        /*0028*/ 	.byte	0x04, 0x17
        /*002a*/ 	.short	(.L_264 - .L_263)
.L_263:
        /*002c*/ 	.word	0x00000000
        /*0030*/ 	.short	0x0003
        /*0032*/ 	.short	0x0010
        /*0034*/ 	.byte	0x00, 0xf5, 0x21, 0x00


	//----- nvinfo : EIATTR_KPARAM_INFO
	.align		4
.L_264:
        /*0038*/ 	.byte	0x04, 0x17
        /*003a*/ 	.short	(.L_266 - .L_265)
.L_265:
        /*003c*/ 	.word	0x00000000
        /*0040*/ 	.short	0x0002
        /*0042*/ 	.short	0x000c
        /*0044*/ 	.byte	0x00, 0xf0, 0x11, 0x00


	//----- nvinfo : EIATTR_KPARAM_INFO
	.align		4
.L_266:
        /*0048*/ 	.byte	0x04, 0x17
        /*004a*/ 	.short	(.L_268 - .L_267)
.L_267:
        /*004c*/ 	.word	0x00000000
        /*0050*/ 	.short	0x0001
        /*0052*/ 	.short	0x0008
        /*0054*/ 	.byte	0x00, 0xf0, 0x11, 0x00


	//----- nvinfo : EIATTR_KPARAM_INFO
	.align		4
.L_268:
        /*0058*/ 	.byte	0x04, 0x17
        /*005a*/ 	.short	(.L_270 - .L_269)
.L_269:
        /*005c*/ 	.word	0x00000000
        /*0060*/ 	.short	0x0000
        /*0062*/ 	.short	0x0000
        /*0064*/ 	.byte	0x00, 0xf5, 0x21, 0x00


	//----- nvinfo : EIATTR_SPARSE_MMA_MASK
	.align		4
.L_270:
        /*0068*/ 	.byte	0x03, 0x50
        /*006a*/ 	.short	0x0000


	//----- nvinfo : EIATTR_MAXREG_COUNT
	.align		4
        /*006c*/ 	.byte	0x03, 0x1b
        /*006e*/ 	.short	0x00ff


	//----- nvinfo : EIATTR_MERCURY_ISA_VERSION
	.align		4
        /*0070*/ 	.byte	0x03, 0x5f
        /*0072*/ 	.short	0x0101


	//----- nvinfo : EIATTR_VRC_CTA_INIT_COUNT
	.align		4
        /*0074*/ 	.byte	0x02, 0x4a
	.zero		1
	.zero		1


	//----- nvinfo : EIATTR_EXIT_INSTR_OFFSETS
	.align		4
        /*0078*/ 	.byte	0x04, 0x1c
        /*007a*/ 	.short	(.L_272 - .L_271)


	//   ....[0]....
.L_271:
        /*007c*/ 	.word	0x00000c50


	//   ....[1]....
        /*0080*/ 	.word	0x00000cd0


	//----- nvinfo : EIATTR_CBANK_PARAM_SIZE
	.align		4
.L_272:
        /*0084*/ 	.byte	0x03, 0x19
        /*0086*/ 	.short	0x0020


	//----- nvinfo : EIATTR_PARAM_CBANK
	.align		4
        /*0088*/ 	.byte	0x04, 0x0a
        /*008a*/ 	.short	(.L_274 - .L_273)
	.align		4
.L_273:
        /*008c*/ 	.word	index@(.nv.constant0._Z9eliminar5PiiiS_ii)
        /*0090*/ 	.short	0x0380
        /*0092*/ 	.short	0x0020


	//----- nvinfo : EIATTR_SW_WAR
	.align		4
.L_274:
        /*0094*/ 	.byte	0x04, 0x36
        /*0096*/ 	.short	(.L_276 - .L_275)
.L_275:
        /*0098*/ 	.word	0x00000008
.L_276:


//--------------------- .nv.info._Z23eliminar_iguales_juntosPiiiS_ --------------------------
	.section	.nv.info._Z23eliminar_iguales_juntosPiiiS_,"",@"SHT_CUDA_INFO"
	.sectionflags	@""
	.align	4


	//----- nvinfo : EIATTR_CUDA_API_VERSION
	.align		4
        /*0000*/ 	.byte	0x04, 0x37
        /*0002*/ 	.short	(.L_278 - .L_277)
.L_277:
        /*0004*/ 	.word	0x00000082


	//----- nvinfo : EIATTR_KPARAM_INFO
	.align		4
.L_278:
        /*0008*/ 	.byte	0x04, 0x17
        /*000a*/ 	.short	(.L_280 - .L_279)
.L_279:
        /*000c*/ 	.word	0x00000000
        /*0010*/ 	.short	0x0003
        /*0012*/ 	.short	0x0010
        /*0014*/ 	.byte	0x00, 0xf5, 0x21, 0x00


	//----- nvinfo : EIATTR_KPARAM_INFO
	.align		4
.L_280:
        /*0018*/ 	.byte	0x04, 0x17
        /*001a*/ 	.short	(.L_282 - .L_281)
.L_281:
        /*001c*/ 	.word	0x00000000
        /*0020*/ 	.short	0x0002
        /*0022*/ 	.short	0x000c
        /*0024*/ 	.byte	0x00, 0xf0, 0x11, 0x00


	//----- nvinfo : EIATTR_KPARAM_INFO
	.align		4
.L_282:
        /*0028*/ 	.byte	0x04, 0x17
        /*002a*/ 	.short	(.L_284 - .L_283)
.L_283:
        /*002c*/ 	.word	0x00000000
        /*0030*/ 	.short	0x0001
        /*0032*/ 	.short	0x0008
        /*0034*/ 	.byte	0x00, 0xf0, 0x11, 0x00


	//----- nvinfo : EIATTR_KPARAM_INFO
	.align		4
.L_284:
        /*0038*/ 	.byte	0x04, 0x17
        /*003a*/ 	.short	(.L_286 - .L_285)
.L_285:
        /*003c*/ 	.word	0x00000000
        /*0040*/ 	.short	0x0000
        /*0042*/ 	.short	0x0000
        /*0044*/ 	.byte	0x00, 0xf5, 0x21, 0x00


	//----- nvinfo : EIATTR_SPARSE_MMA_MASK
	.align		4
.L_286:
        /*0048*/ 	.byte	0x03, 0x50
        /*004a*/ 	.short	0x0000


	//----- nvinfo : EIATTR_MAXREG_COUNT
	.align		4
        /*004c*/ 	.byte	0x03, 0x1b
        /*004e*/ 	.short	0x00ff


	//----- nvinfo : EIATTR_MERCURY_ISA_VERSION
	.align		4
        /*0050*/ 	.byte	0x03, 0x5f
        /*0052*/ 	.short	0x0101


	//----- nvinfo : EIATTR_VRC_CTA_INIT_COUNT
	.align		4
        /*0054*/ 	.byte	0x02, 0x4a
	.zero		1
	.zero		1


	//----- nvinfo : EIATTR_EXIT_INSTR_OFFSETS
	.align		4
        /*0058*/ 	.byte	0x04, 0x1c
        /*005a*/ 	.short	(.L_288 - .L_287)


	//   ....[0]....
.L_287:
        /*005c*/ 	.word	0x00000b80


	//   ....[1]....
        /*0060*/ 	.word	0x00000c20


	//----- nvinfo : EIATTR_CBANK_PARAM_SIZE
	.align		4
.L_288:
        /*0064*/ 	.byte	0x03, 0x19
        /*0066*/ 	.short	0x0018


	//----- nvinfo : EIATTR_PARAM_CBANK
	.align		4
        /*0068*/ 	.byte	0x04, 0x0a
        /*006a*/ 	.short	(.L_290 - .L_289)
	.align		4
.L_289:
        /*006c*/ 	.word	index@(.nv.constant0._Z23eliminar_iguales_juntosPiiiS_)
        /*0070*/ 	.short	0x0380
        /*0072*/ 	.short	0x0018


	//----- nvinfo : EIATTR_SW_WAR
	.align		4
.L_290:
        /*0074*/ 	.byte	0x04, 0x36
        /*0076*/ 	.short	(.L_292 - .L_291)
.L_291:
        /*0078*/ 	.word	0x00000008
.L_292:


//--------------------- .nv.info._Z15rellenar_huecosPiiiiijP17curandStateXORWOW --------------------------
	.section	.nv.info._Z15rellenar_huecosPiiiiijP17curandStateXORWOW,"",@"SHT_CUDA_INFO"
	.sectionflags	@""
	.align	4


	//----- nvinfo : EIATTR_CUDA_API_VERSION
	.align		4
        /*0000*/ 	.byte	0x04, 0x37
        /*0002*/ 	.short	(.L_294 - .L_293)
.L_293:
        /*0004*/ 	.word	0x00000082


	//----- nvinfo : EIATTR_KPARAM_INFO
	.align		4
.L_294:
        /*0008*/ 	.byte	0x04, 0x17
        /*000a*/ 	.short	(.L_296 - .L_295)
.L_295:
        /*000c*/ 	.word	0x00000000
        /*0010*/ 	.short	0x0006
        /*0012*/ 	.short	0x0020
        /*0014*/ 	.byte	0x00, 0xf5, 0x21, 0x00


	//----- nvinfo : EIATTR_KPARAM_INFO
	.align		4
.L_296:
        /*0018*/ 	.byte	0x04, 0x17
        /*001a*/ 	.short	(.L_298 - .L_297)
.L_297:
        /*001c*/ 	.word	0x00000000
        /*0020*/ 	.short	0x0005
        /*0022*/ 	.short	0x0018
        /*0024*/ 	.byte	0x00, 0xf0, 0x11, 0x00


	//----- nvinfo : EIATTR_KPARAM_INFO
	.align		4
.L_298:
        /*0028*/ 	.byte	0x04, 0x17
        /*002a*/ 	.short	(.L_300 - .L_299)
.L_299:
        /*002c*/ 	.word	0x00000000
        /*0030*/ 	.short	0x0004
        /*0032*/ 	.short	0x0014
        /*0034*/ 	.byte	0x00, 0xf0, 0x11, 0x00


	//----- nvinfo : EIATTR_KPARAM_INFO
	.align		4
.L_300:
        /*0038*/ 	.byte	0x04, 0x17
        /*003a*/ 	.short	(.L_302 - .L_301)
.L_301:
        /*003c*/ 	.word	0x00000000
        /*0040*/ 	.short	0x0003
        /*0042*/ 	.short	0x0010
        /*0044*/ 	.byte	0x00, 0xf0, 0x11, 0x00


	//----- nvinfo : EIATTR_KPARAM_INFO
	.align		4
.L_302:
        /*0048*/ 	.byte	0x04, 0x17
        /*004a*/ 	.short	(.L_304 - .L_303)
.L_303:
        /*004c*/ 	.word	0x00000000
        /*0050*/ 	.short	0x0002
        /*0052*/ 	.short	0x000c
        /*0054*/ 	.byte	0x00, 0xf0, 0x11, 0x00


	//----- nvinfo : EIATTR_KPARAM_INFO
	.align		4
.L_304:
        /*0058*/ 	.byte	0x04, 0x17
        /*005a*/ 	.short	(.L_306 - .L_305)
.L_305:
        /*005c*/ 	.word	0x00000000
        /*0060*/ 	.short	0x0001
        /*0062*/ 	.short	0x0008
        /*0064*/ 	.byte	0x00, 0xf0, 0x11, 0x00


	//----- nvinfo : EIATTR_KPARAM_INFO
	.align		4
.L_306:
        /*0068*/ 	.byte	0x04, 0x17
        /*006a*/ 	.short	(.L_308 - .L_307)
.L_307:
        /*006c*/ 	.word	0x00000000
        /*0070*/ 	.short	0x0000
        /*0072*/ 	.short	0x0000
        /*0074*/ 	.byte	0x00, 0xf5, 0x21, 0x00


	//----- nvinfo : EIATTR_SPARSE_MMA_MASK
	.align		4
.L_308:
        /*0078*/ 	.byte	0x03, 0x50
        /*007a*/ 	.short	0x0000


	//----- nvinfo : EIATTR_MAXREG_COUNT
	.align		4
        /*007c*/ 	.byte	0x03, 0x1b
        /*007e*/ 	.short	0x00ff


	//----- nvinfo : EIATTR_MERCURY_ISA_VERSION
	.align		4
        /*0080*/ 	.byte	0x03, 0x5f
        /*0082*/ 	.short	0x0101


	//----- nvinfo : EIATTR_VRC_CTA_INIT_COUNT
	.align		4
        /*0084*/ 	.byte	0x02, 0x4a
	.zero		1
	.zero		1


	//----- nvinfo : EIATTR_EXIT_INSTR_OFFSETS
	.align		4
        /*0088*/ 	.byte	0x04, 0x1c
        /*008a*/ 	.short	(.L_310 - .L_309)


	//   ....[0]....
.L_309:
        /*008c*/ 	.word	0x000000c0


	//   ....[1]....
        /*0090*/ 	.word	0x00000130


	//   ....[2]....
        /*0094*/ 	.word	0x00001230


	//----- nvinfo : EIATTR_CRS_STACK_SIZE
	.align		4
.L_310:
        /*0098*/ 	.byte	0x04, 0x1e
        /*009a*/ 	.short	(.L_312 - .L_311)
.L_311:
        /*009c*/ 	.word	0x00000000


	//----- nvinfo : EIATTR_CBANK_PARAM_SIZE
	.align		4
.L_312:
        /*00a0*/ 	.byte	0x03, 0x19
        /*00a2*/ 	.short	0x0028


	//----- nvinfo : EIATTR_PARAM_CBANK
	.align		4
        /*00a4*/ 	.byte	0x04, 0x0a
        /*00a6*/ 	.short	(.L_314 - .L_313)
	.align		4
.L_313:
        /*00a8*/ 	.word	index@(.nv.constant0._Z15rellenar_huecosPiiiiijP17curandStateXORWOW)
        /*00ac*/ 	.short	0x0380
        /*00ae*/ 	.short	0x0028


	//----- nvinfo : EIATTR_SW_WAR
	.align		4
.L_314:
        /*00b0*/ 	.byte	0x04, 0x36
        /*00b2*/ 	.short	(.L_316 - .L_315)
.L_315:
        /*00b4*/ 	.word	0x00000008
.L_316:


//--------------------- .nv.info._Z16matriz_aleatoriaPiiiiijP17curandStateXORWOW --------------------------
	.section	.nv.info._Z16matriz_aleatoriaPiiiiijP17curandStateXORWOW,"",@"SHT_CUDA_INFO"
	.sectionflags	@""
	.align	4


	//----- nvinfo : EIATTR_CUDA_API_VERSION
	.align		4
        /*0000*/ 	.byte	0x04, 0x37
        /*0002*/ 	.short	(.L_318 - .L_317)
.L_317:
        /*0004*/ 	.word	0x00000082


	//----- nvinfo : EIATTR_KPARAM_INFO
	.align		4
.L_318:
        /*0008*/ 	.byte	0x04, 0x17
        /*000a*/ 	.short	(.L_320 - .L_319)
.L_319:
        /*000c*/ 	.word	0x00000000
        /*0010*/ 	.short	0x0006
        /*0012*/ 	.short	0x0020
        /*0014*/ 	.byte	0x00, 0xf5, 0x21, 0x00


	//----- nvinfo : EIATTR_KPARAM_INFO
	.align		4
.L_320:
        /*0018*/ 	.byte	0x04, 0x17
        /*001a*/ 	.short	(.L_322 - .L_321)
.L_321:
        /*001c*/ 	.word	0x00000000
        /*0020*/ 	.short	0x0005
        /*0022*/ 	.short	0x0018
        /*0024*/ 	.byte	0x00, 0xf0, 0x11, 0x00


	//----- nvinfo : EIATTR_KPARAM_INFO
	.align		4
.L_322:
        /*0028*/ 	.byte	0x04, 0x17
        /*002a*/ 	.short	(.L_324 - .L_323)
.L_323:
        /*002c*/ 	.word	0x00000000
        /*0030*/ 	.short	0x0004
        /*0032*/ 	.short	0x0014
        /*0034*/ 	.byte	0x00, 0xf0, 0x11, 0x00


	//----- nvinfo : EIATTR_KPARAM_INFO
	.align		4
.L_324:
        /*0038*/ 	.byte	0x04, 0x17
        /*003a*/ 	.short	(.L_326 - .L_325)
.L_325:
        /*003c*/ 	.word	0x00000000
        /*0040*/ 	.short	0x0003
        /*0042*/ 	.short	0x0010
        /*0044*/ 	.byte	0x00, 0xf0, 0x11, 0x00


	//----- nvinfo : EIATTR_KPARAM_INFO
	.align		4
.L_326:
        /*0048*/ 	.byte	0x04, 0x17
        /*004a*/ 	.short	(.L_328 - .L_327)
.L_327:
        /*004c*/ 	.word	0x00000000
        /*0050*/ 	.short	0x0002
        /*0052*/ 	.short	0x000c
        /*0054*/ 	.byte	0x00, 0xf0, 0x11, 0x00


	//----- nvinfo : EIATTR_KPARAM_INFO
	.align		4
.L_328:
        /*0058*/ 	.byte	0x04, 0x17
        /*005a*/ 	.short	(.L_330 - .L_329)
.L_329:
        /*005c*/ 	.word	0x00000000
        /*0060*/ 	.short	0x0001
        /*0062*/ 	.short	0x0008
        /*0064*/ 	.byte	0x00, 0xf0, 0x11, 0x00


	//----- nvinfo : EIATTR_KPARAM_INFO
	.align		4
.L_330:
        /*0068*/ 	.byte	0x04, 0x17
        /*006a*/ 	.short	(.L_332 - .L_331)
.L_331:
        /*006c*/ 	.word	0x00000000
        /*0070*/ 	.short	0x0000
        /*0072*/ 	.short	0x0000
        /*0074*/ 	.byte	0x00, 0xf5, 0x21, 0x00


	//----- nvinfo : EIATTR_SPARSE_MMA_MASK
	.align		4
.L_332:
        /*0078*/ 	.byte	0x03, 0x50
        /*007a*/ 	.short	0x0000


	//----- nvinfo : EIATTR_MAXREG_COUNT
	.align		4
        /*007c*/ 	.byte	0x03, 0x1b
        /*007e*/ 	.short	0x00ff


	//----- nvinfo : EIATTR_MERCURY_ISA_VERSION
	.align		4
        /*0080*/ 	.byte	0x03, 0x5f
        /*0082*/ 	.short	0x0101


	//----- nvinfo : EIATTR_VRC_CTA_INIT_COUNT
	.align		4
        /*0084*/ 	.byte	0x02, 0x4a
	.zero		1
	.zero		1


	//----- nvinfo : EIATTR_EXIT_INSTR_OFFSETS
	.align		4
        /*0088*/ 	.byte	0x04, 0x1c
        /*008a*/ 	.short	(.L_334 - .L_333)


	//   ....[0]....
.L_333:
        /*008c*/ 	.word	0x000000c0


	//   ....[1]....
        /*0090*/ 	.word	0x000012c0


	//----- nvinfo : EIATTR_CRS_STACK_SIZE
	.align		4
.L_334:
        /*0094*/ 	.byte	0x04, 0x1e
        /*0096*/ 	.short	(.L_336 - .L_335)
.L_335:
        /*0098*/ 	.word	0x00000000


	//----- nvinfo : EIATTR_CBANK_PARAM_SIZE
	.align		4
.L_336:
        /*009c*/ 	.byte	0x03, 0x19
        /*009e*/ 	.short	0x0028


	//----- nvinfo : EIATTR_PARAM_CBANK
	.align		4
        /*00a0*/ 	.byte	0x04, 0x0a
        /*00a2*/ 	.short	(.L_338 - .L_337)
	.align		4
.L_337:
        /*00a4*/ 	.word	index@(.nv.constant0._Z16matriz_aleatoriaPiiiiijP17curandStateXORWOW)
        /*00a8*/ 	.short	0x0380
        /*00aa*/ 	.short	0x0028


	//----- nvinfo : EIATTR_SW_WAR
	.align		4
.L_338:
        /*00ac*/ 	.byte	0x04, 0x36
        /*00ae*/ 	.short	(.L_340 - .L_339)
.L_339:
        /*00b0*/ 	.word	0x00000008
.L_340:


//--------------------- .nv.callgraph             --------------------------
	.section	.nv.callgraph,"",@"SHT_CUDA_CALLGRAPH"
	.align	4
	.sectionentsize	8
	.align		4
        /*0000*/ 	.word	0x00000000
	.align		4
        /*0004*/ 	.word	0xffffffff
	.align		4
        /*0008*/ 	.word	0x00000000
	.align		4
        /*000c*/ 	.word	0xfffffffe
	.align		4
        /*0010*/ 	.word	0x00000000
	.align		4
        /*0014*/ 	.word	0xfffffffd
	.align		4
        /*0018*/ 	.word	0x00000000
	.align		4
        /*001c*/ 	.word	0xfffffffc


//--------------------- .nv.constant4             --------------------------
	.section	.nv.constant4,"a",@progbits
	.align	8
	.align		8
.nv.constant4:
        /*0000*/ 	.dword	precalc_xorwow_matrix
	.align		8
        /*0008*/ 	.dword	precalc_xorwow_offset_matrix
	.align		8
        /*0010*/ 	.dword	mrg32k3aM1
	.align		8
        /*0018*/ 	.dword	mrg32k3aM2
	.align		8
        /*0020*/ 	.dword	mrg32k3aM1SubSeq
	.align		8
        /*0028*/ 	.dword	mrg32k3aM2SubSeq
	.align		8
        /*0030*/ 	.dword	mrg32k3aM1Seq
	.align		8
        /*0038*/ 	.dword	mrg32k3aM2Seq


//--------------------- .nv.constant3             --------------------------
	.section	.nv.constant3,"a",@progbits
	.align	8
.nv.constant3:
	.type		__cr_lgamma_table,@object
	.size		__cr_lgamma_table,(.L_8 - __cr_lgamma_table)
__cr_lgamma_table:
        /*0000*/ 	.byte	0x00, 0x00, 0x00, 0x00, 0x00, 0x00, 0x00, 0x00, 0x00, 0x00, 0x00, 0x00, 0x00, 0x00, 0x00, 0x00
        /*0010*/ 	.byte	0xef, 0x39, 0xfa, 0xfe, 0x42, 0x2e, 0xe6, 0x3f, 0x02, 0x20, 0x2a, 0xfa, 0x0b, 0xab, 0xfc, 0x3f
        /*0020*/ 	.byte	0xf9, 0x2c, 0x92, 0x7c, 0xa7, 0x6c, 0x09, 0x40, 0xc9, 0x79, 0x44, 0x3c, 0x64, 0x26, 0x13, 0x40
        /*0030*/ 	.byte	0xca, 0x01, 0xcf, 0x3a, 0x27, 0x51, 0x1a, 0x40, 0x30, 0xcc, 0x2d, 0xf3, 0xe1, 0x0c, 0x21, 0x40
        /*0040*/ 	.byte	0x0d, 0xb7, 0xfc, 0x82, 0x8e, 0x35, 0x25, 0x40
.L_8:


//--------------------- .nv.constant2._Z10explotarRxPiiiiiiS_ --------------------------
	.section	.nv.constant2._Z10explotarRxPiiiiiiS_,"a",@progbits
	.sectionflags	@""
	.align	4
.nv.constant2._Z10explotarRxPiiiiiiS_:
        /*0000*/ 	.byte	0x30, 0x02, 0x00, 0x00, 0xb0, 0x02, 0x00, 0x00, 0xb0, 0x01, 0x00, 0x00, 0xb0, 0x04, 0x00, 0x00
        /*0010*/ 	.byte	0x00, 0x04, 0x00, 0x00, 0x60, 0x04, 0x00, 0x00, 0xa0, 0x03, 0x00, 0x00, 0xa0, 0x04, 0x00, 0x00


//--------------------- .nv.constant2._Z13eliminar7oMasPiiiS_iijP17curandStateXORWOWii --------------------------
	.section	.nv.constant2._Z13eliminar7oMasPiiiS_iijP17curandStateXORWOWii,"a",@progbits
	.sectionflags	@""
	.align	4
.nv.constant2._Z13eliminar7oMasPiiiS_iijP17curandStateXORWOWii:
        /*0000*/ 	.byte	0x60, 0x14, 0x00, 0x00, 0x70, 0x13, 0x00, 0x00, 0x50, 0x14, 0x00, 0x00, 0x10, 0x14, 0x00, 0x00
        /*0010*/ 	.byte	0x30, 0x14, 0x00, 0x00, 0xf0, 0x13, 0x00, 0x00, 0x50, 0x14, 0x00, 0x00


//--------------------- .text._Z9eliminar1PiS_iiii --------------------------
	.section	.text._Z9eliminar1PiS_iiii,"ax",@progbits
	.align	128
        .global         _Z9eliminar1PiS_iiii
        .type           _Z9eliminar1PiS_iiii,@function
        .size           _Z9eliminar1PiS_iiii,(.L_x_120 - _Z9eliminar1PiS_iiii)
        .other          _Z9eliminar1PiS_iiii,@"STO_CUDA_ENTRY STV_DEFAULT"
_Z9eliminar1PiS_iiii:
.text._Z9eliminar1PiS_iiii:
[----:B------:R-:W-:Y:S01]  /*0000*/  LDC R1, c[0x0][0x37c] ;  /* 0x0000df00ff017b82 */ /* 0x000fe20000000800 */
[----:B------:R-:W0:Y:S01]  /*0010*/  S2R R0, SR_TID.X ;  /* 0x0000000000007919 */ /* 0x000e220000002100 */
[----:B------:R-:W0:Y:S01]  /*0020*/  LDCU UR6, c[0x0][0x360] ;  /* 0x00006c00ff0677ac */ /* 0x000e220008000800 */
[----:B------:R-:W0:Y:S01]  /*0030*/  S2R R3, SR_CTAID.X ;  /* 0x0000000000037919 */ /* 0x000e220000002500 */
[----:B------:R-:W1:Y:S01]  /*0040*/  LDCU UR7, c[0x0][0x364] ;  /* 0x00006c80ff0777ac */ /* 0x000e620008000800 */
[----:B------:R-:W1:Y:S01]  /*0050*/  S2R R2, SR_TID.Y ;  /* 0x0000000000027919 */ /* 0x000e620000002200 */
[----:B------:R-:W2:Y:S01]  /*0060*/  LDCU UR8, c[0x0][0x394] ;  /* 0x00007280ff0877ac */ /* 0x000ea20008000800 */
[----:B------:R-:W1:Y:S01]  /*0070*/  S2R R5, SR_CTAID.Y ;  /* 0x0000000000057919 */ /* 0x000e620000002600 */
[----:B------:R-:W2:Y:S02]  /*0080*/  LDCU.64 UR4, c[0x0][0x398] ;  /* 0x00007300ff0477ac */ /* 0x000ea40008000a00 */
[----:B--2---:R-:W-:Y:S01]  /*0090*/  UIMAD UR4, UR8, UR4, UR5 ;  /* 0x00000004080472a4 */ /* 0x004fe2000f8e0205 */
[----:B0-----:R-:W-:-:S02]  /*00a0*/  IMAD R0, R3, UR6, R0 ;  /* 0x0000000603007c24 */ /* 0x001fc4000f8e0200 */
[----:B-1----:R-:W-:-:S04]  /*00b0*/  IMAD R3, R5, UR7, R2 ;  /* 0x0000000705037c24 */ /* 0x002fc8000f8e0202 */
[----:B------:R-:W-:-:S05]  /*00c0*/  IMAD R7, R3, UR8, R0 ;  /* 0x0000000803077c24 */ /* 0x000fca000f8e0200 */
[----:B------:R-:W-:-:S13]  /*00d0*/  ISETP.NE.AND P0, PT, R7, UR4, PT ;  /* 0x0000000407007c0c */ /* 0x000fda000bf05270 */
[----:B------:R-:W-:Y:S05]  /*00e0*/  @P0 EXIT ;  /* 0x000000000000094d */ /* 0x000fea0003800000 */
[----:B------:R-:W0:Y:S01]  /*00f0*/  LDC.64 R4, c[0x0][0x380] ;  /* 0x0000e000ff047b82 */ /* 0x000e220000000a00 */
[----:B------:R-:W1:Y:S01]  /*0100*/  LDCU.64 UR4, c[0x0][0x358] ;  /* 0x00006b00ff0477ac */ /* 0x000e620008000a00 */
[----:B------:R-:W-:-:S06]  /*0110*/  MOV R9, 0xffffffff ;  /* 0xffffffff00097802 */ /* 0x000fcc0000000f00 */
[----:B------:R-:W1:Y:S01]  /*0120*/  LDC.64 R2, c[0x0][0x388] ;  /* 0x0000e200ff027b82 */ /* 0x000e620000000a00 */
[----:B0-----:R-:W-:Y:S01]  /*0130*/  IMAD.WIDE R4, R7, 0x4, R4 ;  /* 0x0000000407047825 */ /* 0x001fe200078e0204 */
[----:B-1----:R-:W-:Y:S04]  /*0140*/  STG.E desc[UR4][R2.64], R9 ;  /* 0x0000000902007986 */ /* 0x002fe8000c101904 */
[----:B------:R-:W-:Y:S01]  /*0150*/  STG.E desc[UR4][R4.64], R9 ;  /* 0x0000000904007986 */ /* 0x000fe2000c101904 */
[----:B------:R-:W-:Y:S05]  /*0160*/  EXIT ;  /* 0x000000000000794d */ /* 0x000fea0003800000 */
.L_x_0:
[----:B------:R-:W-:-:S00]  /*0170*/  BRA `(.L_x_0) ;  /* 0xfffffffc00fc7947 */ /* 0x000fc0000383ffff */
[----:B------:R-:W-:-:S00]  /*0180*/  NOP ;  /* 0x0000000000007918 */ /* 0x000fc00000000000 */
[----:B------:R-:W-:-:S00]  /*0190*/  NOP ;  /* 0x0000000000007918 */ /* 0x000fc00000000000 */
[----:B------:R-:W-:-:S00]  /*01a0*/  NOP ;  /* 0x0000000000007918 */ /* 0x000fc00000000000 */
[----:B------:R-:W-:-:S00]  /*01b0*/  NOP ;  /* 0x0000000000007918 */ /* 0x000fc00000000000 */
[----:B------:R-:W-:-:S00]  /*01c0*/  NOP ;  /* 0x0000000000007918 */ /* 0x000fc00000000000 */
[----:B------:R-:W-:-:S00]  /*01d0*/  NOP ;  /* 0x0000000000007918 */ /* 0x000fc00000000000 */
[----:B------:R-:W-:-:S00]  /*01e0*/  NOP ;  /* 0x0000000000007918 */ /* 0x000fc00000000000 */
[----:B------:R-:W-:-:S00]  /*01f0*/  NOP ;  /* 0x0000000000007918 */ /* 0x000fc00000000000 */
.L_x_120:


//--------------------- .text._Z10explotarRxPiiiiiiS_ --------------------------
	.section	.text._Z10explotarRxPiiiiiiS_,"ax",@progbits
	.align	128
        .global         _Z10explotarRxPiiiiiiS_
        .type           _Z10explotarRxPiiiiiiS_,@function
        .size           _Z10explotarRxPiiiiiiS_,(.L_x_121 - _Z10explotarRxPiiiiiiS_)
        .other          _Z10explotarRxPiiiiiiS_,@"STO_CUDA_ENTRY STV_DEFAULT"
_Z10explotarRxPiiiiiiS_:
.text._Z10explotarRxPiiiiiiS_:
[----:B------:R-:W-:Y:S08]  /*0000*/  LDC R1, c[0x0][0x37c] ;  /* 0x0000df00ff017b82 */ /* 0x000ff00000000800 */
[----:B------:R-:W0:Y:S01]  /*0010*/  LDC.64 R4, c[0x0][0x390] ;  /* 0x0000e400ff047b82 */ /* 0x000e220000000a00 */
[----:B------:R-:W0:Y:S01]  /*0020*/  LDCU UR8, c[0x0][0x38c] ;  /* 0x00007180ff0877ac */ /* 0x000e220008000800 */
[----:B------:R-:W1:Y:S01]  /*0030*/  S2R R6, SR_TID.X ;  /* 0x0000000000067919 */ /* 0x000e620000002100 */
[----:B------:R-:W-:Y:S01]  /*0040*/  MOV R0, 0xffffffff ;  /* 0xffffffff00007802 */ /* 0x000fe20000000f00 */
[----:B------:R-:W2:Y:S01]  /*0050*/  LDCU.64 UR4, c[0x0][0x358] ;  /* 0x00006b00ff0477ac */ /* 0x000ea20008000a00 */
[----:B------:R-:W1:Y:S03]  /*0060*/  S2R R7, SR_CTAID.X ;  /* 0x0000000000077919 */ /* 0x000e660000002500 */
[----:B------:R-:W3:Y:S01]  /*0070*/  LDC.64 R2, c[0x0][0x380] ;  /* 0x0000e000ff027b82 */ /* 0x000ee20000000a00 */
[----:B------:R-:W1:Y:S01]  /*0080*/  LDCU UR6, c[0x0][0x360] ;  /* 0x00006c00ff0677ac */ /* 0x000e620008000800 */
[----:B------:R-:W4:Y:S01]  /*0090*/  S2R R8, SR_TID.Y ;  /* 0x0000000000087919 */ /* 0x000f220000002200 */
[----:B------:R-:W4:Y:S01]  /*00a0*/  LDCU UR7, c[0x0][0x364] ;  /* 0x00006c80ff0777ac */ /* 0x000f220008000800 */
[----:B------:R-:W4:Y:S04]  /*00b0*/  S2R R9, SR_CTAID.Y ;  /* 0x0000000000097919 */ /* 0x000f280000002600 */
[----:B------:R-:W5:Y:S01]  /*00c0*/  LDC R10, c[0x0][0x398] ;  /* 0x0000e600ff0a7b82 */ /* 0x000f620000000800 */
[----:B0-----:R-:W-:-:S04]  /*00d0*/  IMAD R5, R4, UR8, R5 ;  /* 0x0000000804057c24 */ /* 0x001fc8000f8e0205 */
[----:B---3--:R-:W-:-:S05]  /*00e0*/  IMAD.WIDE R4, R5, 0x4, R2 ;  /* 0x0000000405047825 */ /* 0x008fca00078e0202 */
[----:B--2---:R0:W-:Y:S01]  /*00f0*/  STG.E desc[UR4][R4.64], R0 ;  /* 0x0000000004007986 */ /* 0x0041e2000c101904 */
[----:B-1----:R-:W-:Y:S01]  /*0100*/  IMAD R6, R7, UR6, R6 ;  /* 0x0000000607067c24 */ /* 0x002fe2000f8e0206 */
[----:B-----5:R-:W-:Y:S01]  /*0110*/  ISETP.GT.AND P0, PT, R10, 0xb, PT ;  /* 0x0000000b0a00780c */ /* 0x020fe20003f04270 */
[----:B----4-:R-:W-:-:S04]  /*0120*/  IMAD R7, R9, UR7, R8 ;  /* 0x0000000709077c24 */ /* 0x010fc8000f8e0208 */
[----:B------:R-:W-:-:S08]  /*0130*/  IMAD R7, R7, UR8, R6 ;  /* 0x0000000807077c24 */ /* 0x000fd0000f8e0206 */
[----:B0-----:R-:W-:Y:S05]  /*0140*/  @P0 BRA `(.L_x_1) ;  /* 0x0000000000780947 */ /* 0x001fea0003800000 */
[----:B------:R-:W-:-:S04]  /*0150*/  IADD3 R4, PT, PT, R10, -0x9, RZ ;  /* 0xfffffff70a047810 */ /* 0x000fc80007ffe0ff */
[----:B------:R-:W-:-:S05]  /*0160*/  VIMNMX.U32 R4, PT, PT, R4, 0x3, PT ;  /* 0x0000000304047848 */ /* 0x000fca0003fe0000 */
[----:B------:R-:W-:-:S04]  /*0170*/  IMAD.SHL.U32 R6, R4, 0x4, RZ ;  /* 0x0000000404067824 */ /* 0x000fc800078e00ff */
[----:B------:R-:W0:Y:S02]  /*0180*/  LDC R4, c[0x2][R6] ;  /* 0x0080000006047b82 */ /* 0x000e240000000800 */
[----:B0-----:R-:W-:-:S04]  /*0190*/  SHF.R.S32.HI R5, RZ, 0x1f, R4 ;  /* 0x0000001fff057819 */ /* 0x001fc80000011404 */
.L_x_101:
[----:B------:R-:W-:Y:S05]  /*01a0*/  BRX R4 -0x1b0                                     (*"BRANCH_TARGETS .L_x_102,.L_x_103,.L_x_104,.L_x_4"*) ;  /* 0xfffffffc04947949 */ /* 0x000fea000383ffff */
.L_x_104:
[----:B------:R-:W-:-:S05]  /*01b0*/  IMAD.WIDE R2, R7, 0x4, R2 ;  /* 0x0000000407027825 */ /* 0x000fca00078e0202 */
[----:B------:R-:W2:Y:S01]  /*01c0*/  LDG.E R4, desc[UR4][R2.64] ;  /* 0x0000000402047981 */ /* 0x000ea2000c1e1900 */
[----:B------:R-:W-:Y:S01]  /*01d0*/  BSSY.RECONVERGENT B0, `(.L_x_2) ;  /* 0x0000004000007945 */ /* 0x000fe20003800200 */
[----:B--2---:R-:W-:-:S13]  /*01e0*/  ISETP.NE.AND P0, PT, R4, 0x3, PT ;  /* 0x000000030400780c */ /* 0x004fda0003f05270 */
[----:B------:R-:W-:Y:S05]  /*01f0*/  @P0 BRA `(.L_x_3) ;  /* 0x0000000000040947 */ /* 0x000fea0003800000 */
[----:B------:R0:W-:Y:S02]  /*0200*/  STG.E desc[UR4][R2.64], R0 ;  /* 0x0000000002007986 */ /* 0x0001e4000c101904 */
.L_x_3:
[----:B------:R-:W-:Y:S05]  /*0210*/  BSYNC.RECONVERGENT B0 ;  /* 0x0000000000007941 */ /* 0x000fea0003800200 */
.L_x_2:
[----:B------:R-:W-:Y:S05]  /*0220*/  BRA `(.L_x_4) ;  /* 0x0000000000a07947 */ /* 0x000fea0003800000 */
.L_x_102:
[----:B------:R-:W-:-:S05]  /*0230*/  IMAD.WIDE R2, R7, 0x4, R2 ;  /* 0x0000000407027825 */ /* 0x000fca00078e0202 */
[----:B------:R-:W2:Y:S01]  /*0240*/  LDG.E R4, desc[UR4][R2.64] ;  /* 0x0000000402047981 */ /* 0x000ea2000c1e1900 */
[----:B------:R-:W-:Y:S01]  /*0250*/  BSSY.RECONVERGENT B0, `(.L_x_5) ;  /* 0x0000004000007945 */ /* 0x000fe20003800200 */
[----:B--2---:R-:W-:-:S13]  /*0260*/  ISETP.NE.AND P0, PT, R4, 0x1, PT ;  /* 0x000000010400780c */ /* 0x004fda0003f05270 */
[----:B------:R-:W-:Y:S05]  /*0270*/  @P0 BRA `(.L_x_6) ;  /* 0x0000000000040947 */ /* 0x000fea0003800000 */
[----:B------:R0:W-:Y:S02]  /*0280*/  STG.E desc[UR4][R2.64], R0 ;  /* 0x0000000002007986 */ /* 0x0001e4000c101904 */
.L_x_6:
[----:B------:R-:W-:Y:S05]  /*0290*/  BSYNC.RECONVERGENT B0 ;  /* 0x0000000000007941 */ /* 0x000fea0003800200 */
.L_x_5:
[----:B------:R-:W-:Y:S05]  /*02a0*/  BRA `(.L_x_4) ;  /* 0x0000000000807947 */ /* 0x000fea0003800000 */
.L_x_103:
[----:B------:R-:W-:-:S05]  /*02b0*/  IMAD.WIDE R2, R7, 0x4, R2 ;  /* 0x0000000407027825 */ /* 0x000fca00078e0202 */
[----:B------:R-:W2:Y:S01]  /*02c0*/  LDG.E R4, desc[UR4][R2.64] ;  /* 0x0000000402047981 */ /* 0x000ea2000c1e1900 */
[----:B------:R-:W-:Y:S01]  /*02d0*/  BSSY.RECONVERGENT B0, `(.L_x_7) ;  /* 0x0000004000007945 */ /* 0x000fe20003800200 */
[----:B--2---:R-:W-:-:S13]  /*02e0*/  ISETP.NE.AND P0, PT, R4, 0x2, PT ;  /* 0x000000020400780c */ /* 0x004fda0003f05270 */
[----:B------:R-:W-:Y:S05]  /*02f0*/  @P0 BRA `(.L_x_8) ;  /* 0x0000000000040947 */ /* 0x000fea0003800000 */
[----:B------:R0:W-:Y:S02]  /*0300*/  STG.E desc[UR4][R2.64], R0 ;  /* 0x0000000002007986 */ /* 0x0001e4000c101904 */
.L_x_8:
[----:B------:R-:W-:Y:S05]  /*0310*/  BSYNC.RECONVERGENT B0 ;  /* 0x0000000000007941 */ /* 0x000fea0003800200 */
.L_x_7:
[----:B------:R-:W-:Y:S05]  /*0320*/  BRA `(.L_x_4) ;  /* 0x0000000000607947 */ /* 0x000fea0003800000 */
.L_x_1:
[----:B------:R-:W-:Y:S01]  /*0330*/  MOV R5, 0xfffffff4 ;  /* 0xfffffff400057802 */ /* 0x000fe20000000f00 */
[----:B------:R-:W-:Y:S03]  /*0340*/  BSSY.RECONVERGENT B0, `(.L_x_4) ;  /* 0x0000016000007945 */ /* 0x000fe60003800200 */
[----:B------:R-:W-:-:S05]  /*0350*/  VIADDMNMX.U32 R4, R10, R5, 0x3, PT ;  /* 0x000000030a047446 */ /* 0x000fca0003800005 */
[----:B------:R-:W-:-:S04]  /*0360*/  IMAD.SHL.U32 R6, R4, 0x4, RZ ;  /* 0x0000000404067824 */ /* 0x000fc800078e00ff */
[----:B------:R-:W0:Y:S02]  /*0370*/  LDC R4, c[0x2][R6+0x10] ;  /* 0x0080040006047b82 */ /* 0x000e240000000800 */
[----:B0-----:R-:W-:-:S04]  /*0380*/  SHF.R.S32.HI R5, RZ, 0x1f, R4 ;  /* 0x0000001fff057819 */ /* 0x001fc80000011404 */
.L_x_106:
[----:B------:R-:W-:Y:S05]  /*0390*/  BRX R4 -0x3a0                                     (*"BRANCH_TARGETS .L_x_107,.L_x_108,.L_x_109,.L_x_9"*) ;  /* 0xfffffffc04187949 */ /* 0x000fea000383ffff */
.L_x_109:
[----:B------:R-:W-:-:S05]  /*03a0*/  IMAD.WIDE R2, R7, 0x4, R2 ;  /* 0x0000000407027825 */ /* 0x000fca00078e0202 */
[----:B------:R-:W2:Y:S02]  /*03b0*/  LDG.E R4, desc[UR4][R2.64] ;  /* 0x0000000402047981 */ /* 0x000ea4000c1e1900 */
[----:B--2---:R-:W-:-:S13]  /*03c0*/  ISETP.NE.AND P0, PT, R4, 0x6, PT ;  /* 0x000000060400780c */ /* 0x004fda0003f05270 */
[----:B------:R-:W-:Y:S05]  /*03d0*/  @P0 BRA `(.L_x_9) ;  /* 0x0000000000300947 */ /* 0x000fea0003800000 */
[----:B------:R2:W-:Y:S01]  /*03e0*/  STG.E desc[UR4][R2.64], R0 ;  /* 0x0000000002007986 */ /* 0x0005e2000c101904 */
[----:B------:R-:W-:Y:S05]  /*03f0*/  BRA `(.L_x_9) ;  /* 0x0000000000287947 */ /* 0x000fea0003800000 */
.L_x_107:
[----:B------:R-:W-:-:S05]  /*0400*/  IMAD.WIDE R2, R7, 0x4, R2 ;  /* 0x0000000407027825 */ /* 0x000fca00078e0202 */
[----:B------:R-:W2:Y:S02]  /*0410*/  LDG.E R4, desc[UR4][R2.64] ;  /* 0x0000000402047981 */ /* 0x000ea4000c1e1900 */
[----:B--2---:R-:W-:-:S13]  /*0420*/  ISETP.NE.AND P0, PT, R4, 0x4, PT ;  /* 0x000000040400780c */ /* 0x004fda0003f05270 */
[----:B------:R-:W-:Y:S05]  /*0430*/  @P0 BRA `(.L_x_9) ;  /* 0x0000000000180947 */ /* 0x000fea0003800000 */
[----:B------:R1:W-:Y:S01]  /*0440*/  STG.E desc[UR4][R2.64], R0 ;  /* 0x0000000002007986 */ /* 0x0003e2000c101904 */
[----:B------:R-:W-:Y:S05]  /*0450*/  BRA `(.L_x_9) ;  /* 0x0000000000107947 */ /* 0x000fea0003800000 */
.L_x_108:
[----:B------:R-:W-:-:S05]  /*0460*/  IMAD.WIDE R2, R7, 0x4, R2 ;  /* 0x0000000407027825 */ /* 0x000fca00078e0202 */
[----:B------:R-:W2:Y:S02]  /*0470*/  LDG.E R4, desc[UR4][R2.64] ;  /* 0x0000000402047981 */ /* 0x000ea4000c1e1900 */
[----:B--2---:R-:W-:-:S13]  /*0480*/  ISETP.NE.AND P0, PT, R4, 0x5, PT ;  /* 0x000000050400780c */ /* 0x004fda0003f05270 */
[----:B------:R0:W-:Y:S02]  /*0490*/  @!P0 STG.E desc[UR4][R2.64], R0 ;  /* 0x0000000002008986 */ /* 0x0001e4000c101904 */
.L_x_9:
[----:B------:R-:W-:Y:S05]  /*04a0*/  BSYNC.RECONVERGENT B0 ;  /* 0x0000000000007941 */ /* 0x000fea0003800200 */
.L_x_4:
[----:B012---:R-:W0:Y:S02]  /*04b0*/  LDC.64 R2, c[0x0][0x3a0] ;  /* 0x0000e800ff027b82 */ /* 0x007e240000000a00 */
[----:B0-----:R-:W-:Y:S01]  /*04c0*/  STG.E desc[UR4][R2.64], R0 ;  /* 0x0000000002007986 */ /* 0x001fe2000c101904 */
[----:B------:R-:W-:Y:S05]  /*04d0*/  EXIT ;  /* 0x000000000000794d */ /* 0x000fea0003800000 */
.L_x_10:
        /* <DEDUP_REMOVED lines=10> */
.L_x_121:


//--------------------- .text._Z11explotarTNTPiiiiiS_ --------------------------
	.section	.text._Z11explotarTNTPiiiiiS_,"ax",@progbits
	.align	128
        .global         _Z11explotarTNTPiiiiiS_
        .type           _Z11explotarTNTPiiiiiS_,@function
        .size           _Z11explotarTNTPiiiiiS_,(.L_x_122 - _Z11explotarTNTPiiiiiS_)
        .other          _Z11explotarTNTPiiiiiS_,@"STO_CUDA_ENTRY STV_DEFAULT"
_Z11explotarTNTPiiiiiS_:
.text._Z11explotarTNTPiiiiiS_:
[----:B------:R-:W-:Y:S01]  /*0000*/  LDC R1, c[0x0][0x37c] ;  /* 0x0000df00ff017b82 */ /* 0x000fe20000000800 */
[----:B------:R-:W0:Y:S07]  /*0010*/  S2R R7, SR_TID.Y ;  /* 0x0000000000077919 */ /* 0x000e2e0000002200 */
[----:B------:R-:W1:Y:S01]  /*0020*/  LDC R6, c[0x0][0x38c] ;  /* 0x0000e300ff067b82 */ /* 0x000e620000000800 */
[----:B------:R-:W2:Y:S01]  /*0030*/  LDCU UR6, c[0x0][0x360] ;  /* 0x00006c00ff0677ac */ /* 0x000ea20008000800 */
[----:B------:R-:W-:Y:S01]  /*0040*/  IMAD.MOV.U32 R0, RZ, RZ, -0x1 ;  /* 0xffffffffff007424 */ /* 0x000fe200078e00ff */
[----:B------:R-:W0:Y:S01]  /*0050*/  S2R R8, SR_CTAID.Y ;  /* 0x0000000000087919 */ /* 0x000e220000002600 */
[----:B------:R-:W-:Y:S01]  /*0060*/  BSSY.RECONVERGENT B0, `(.L_x_11) ;  /* 0x0000042000007945 */ /* 0x000fe20003800200 */
[----:B------:R-:W0:Y:S01]  /*0070*/  LDCU UR7, c[0x0][0x364] ;  /* 0x00006c80ff0777ac */ /* 0x000e220008000800 */
[----:B------:R-:W2:Y:S02]  /*0080*/  S2R R9, SR_TID.X ;  /* 0x0000000000097919 */ /* 0x000ea40000002100 */
[----:B------:R-:W1:Y:S01]  /*0090*/  LDC.64 R2, c[0x0][0x390] ;  /* 0x0000e400ff027b82 */ /* 0x000e620000000a00 */
[----:B------:R-:W3:Y:S01]  /*00a0*/  LDCU.64 UR4, c[0x0][0x358] ;  /* 0x00006b00ff0477ac */ /* 0x000ee20008000a00 */
[----:B------:R-:W2:Y:S06]  /*00b0*/  S2R R12, SR_CTAID.X ;  /* 0x00000000000c7919 */ /* 0x000eac0000002500 */
[----:B------:R-:W4:Y:S01]  /*00c0*/  LDC.64 R4, c[0x0][0x380] ;  /* 0x0000e000ff047b82 */ /* 0x000f220000000a00 */
[----:B-1----:R-:W-:-:S02]  /*00d0*/  IMAD R11, R2, R6, R3 ;  /* 0x00000006020b7224 */ /* 0x002fc400078e0203 */
[----:B0-----:R-:W-:Y:S01]  /*00e0*/  IMAD R7, R8, UR7, R7 ;  /* 0x0000000708077c24 */ /* 0x001fe2000f8e0207 */
[----:B------:R-:W-:Y:S01]  /*00f0*/  IADD3 R8, PT, PT, R2, -0x1, RZ ;  /* 0xffffffff02087810 */ /* 0x000fe20007ffe0ff */
[----:B----4-:R-:W-:-:S03]  /*0100*/  IMAD.WIDE R10, R11, 0x4, R4 ;  /* 0x000000040b0a7825 */ /* 0x010fc600078e0204 */
[----:B------:R-:W-:Y:S01]  /*0110*/  ISETP.NE.AND P0, PT, R7, R8, PT ;  /* 0x000000080700720c */ /* 0x000fe20003f05270 */
[----:B--2---:R-:W-:Y:S01]  /*0120*/  IMAD R9, R12, UR6, R9 ;  /* 0x000000060c097c24 */ /* 0x004fe2000f8e0209 */
[----:B---3--:R0:W-:Y:S02]  /*0130*/  STG.E desc[UR4][R10.64], R0 ;  /* 0x000000000a007986 */ /* 0x0081e4000c101904 */
[----:B------:R-:W-:Y:S01]  /*0140*/  ISETP.EQ.OR P0, PT, R2, RZ, P0 ;  /* 0x000000ff0200720c */ /* 0x000fe20000702670 */
[----:B------:R-:W-:-:S12]  /*0150*/  VIADD R8, R3, 0xffffffff ;  /* 0xffffffff03087836 */ /* 0x000fd80000000000 */
[----:B0-----:R-:W-:Y:S05]  /*0160*/  @P0 BRA `(.L_x_12) ;  /* 0x00000000005c0947 */ /* 0x001fea0003800000 */
[----:B------:R-:W-:-:S04]  /*0170*/  ISETP.NE.AND P0, PT, R9, R8, PT ;  /* 0x000000080900720c */ /* 0x000fc80003f05270 */
[----:B------:R-:W-:-:S13]  /*0180*/  ISETP.EQ.OR P0, PT, R3, RZ, P0 ;  /* 0x000000ff0300720c */ /* 0x000fda0000702670 */
[----:B------:R-:W-:-:S04]  /*0190*/  @!P0 IMAD R11, R7, R6, R9 ;  /* 0x00000006070b8224 */ /* 0x000fc800078e0209 */
[----:B------:R-:W-:-:S05]  /*01a0*/  @!P0 IMAD.WIDE R10, R11, 0x4, R4 ;  /* 0x000000040b0a8825 */ /* 0x000fca00078e0204 */
[----:B------:R0:W-:Y:S01]  /*01b0*/  @!P0 STG.E desc[UR4][R10.64], R0 ;  /* 0x000000000a008986 */ /* 0x0001e2000c101904 */
[----:B------:R-:W-:Y:S05]  /*01c0*/  @!P0 BRA `(.L_x_13) ;  /* 0x0000000000ac8947 */ /* 0x000fea0003800000 */
[----:B0-----:R-:W-:-:S04]  /*01d0*/  IADD3 R10, PT, PT, R3, 0x1, RZ ;  /* 0x00000001030a7810 */ /* 0x001fc80007ffe0ff */
[----:B------:R-:W-:-:S04]  /*01e0*/  ISETP.NE.AND P0, PT, R9, R10, PT ;  /* 0x0000000a0900720c */ /* 0x000fc80003f05270 */
[----:B------:R-:W-:-:S13]  /*01f0*/  ISETP.EQ.OR P0, PT, R3, R6, P0 ;  /* 0x000000060300720c */ /* 0x000fda0000702670 */
[----:B------:R-:W-:-:S04]  /*0200*/  @!P0 IMAD R11, R7, R6, R9 ;  /* 0x00000006070b8224 */ /* 0x000fc800078e0209 */
[----:B------:R-:W-:-:S05]  /*0210*/  @!P0 IMAD.WIDE R10, R11, 0x4, R4 ;  /* 0x000000040b0a8825 */ /* 0x000fca00078e0204 */
[----:B------:R1:W-:Y:S01]  /*0220*/  @!P0 STG.E desc[UR4][R10.64], R0 ;  /* 0x000000000a008986 */ /* 0x0003e2000c101904 */
[----:B------:R-:W-:Y:S05]  /*0230*/  @!P0 BRA `(.L_x_13) ;  /* 0x0000000000908947 */ /* 0x000fea0003800000 */
[----:B------:R-:W-:-:S13]  /*0240*/  ISETP.NE.AND P0, PT, R9, R3, PT ;  /* 0x000000030900720c */ /* 0x000fda0003f05270 */
[----:B------:R-:W-:Y:S05]  /*0250*/  @P0 BRA `(.L_x_13) ;  /* 0x0000000000880947 */ /* 0x000fea0003800000 */
[----:B-1----:R-:W-:-:S04]  /*0260*/  IMAD R11, R7, R6, R3 ;  /* 0x00000006070b7224 */ /* 0x002fc800078e0203 */
[----:B------:R-:W-:-:S05]  /*0270*/  IMAD.WIDE R10, R11, 0x4, R4 ;  /* 0x000000040b0a7825 */ /* 0x000fca00078e0204 */
[----:B------:R-:W2:Y:S02]  /*0280*/  LDG.E R12, desc[UR4][R10.64] ;  /* 0x000000040a0c7981 */ /* 0x000ea4000c1e1900 */
[----:B--2---:R-:W-:-:S05]  /*0290*/  VIADD R12, R12, 0xffffffff ;  /* 0xffffffff0c0c7836 */ /* 0x004fca0000000000 */
[----:B------:R-:W-:-:S13]  /*02a0*/  ISETP.GT.U32.AND P0, PT, R12, 0x5, PT ;  /* 0x000000050c00780c */ /* 0x000fda0003f04070 */
[----:B------:R-:W-:Y:S05]  /*02b0*/  @P0 BRA `(.L_x_13) ;  /* 0x0000000000700947 */ /* 0x000fea0003800000 */
[----:B------:R2:W-:Y:S01]  /*02c0*/  STG.E desc[UR4][R10.64], R0 ;  /* 0x000000000a007986 */ /* 0x0005e2000c101904 */
[----:B------:R-:W-:Y:S05]  /*02d0*/  BRA `(.L_x_13) ;  /* 0x0000000000687947 */ /* 0x000fea0003800000 */
.L_x_12:
[----:B------:R-:W0:Y:S01]  /*02e0*/  LDCU UR6, c[0x0][0x388] ;  /* 0x00007100ff0677ac */ /* 0x000e220008000800 */
[----:B------:R-:W-:-:S04]  /*02f0*/  IADD3 R10, PT, PT, R2, 0x1, RZ ;  /* 0x00000001020a7810 */ /* 0x000fc80007ffe0ff */
[----:B------:R-:W-:-:S04]  /*0300*/  ISETP.NE.AND P0, PT, R7, R10, PT ;  /* 0x0000000a0700720c */ /* 0x000fc80003f05270 */
[----:B0-----:R-:W-:-:S13]  /*0310*/  ISETP.EQ.OR P0, PT, R2, UR6, P0 ;  /* 0x0000000602007c0c */ /* 0x001fda0008702670 */
[----:B------:R-:W-:Y:S05]  /*0320*/  @P0 BRA `(.L_x_13) ;  /* 0x0000000000540947 */ /* 0x000fea0003800000 */
[----:B------:R-:W-:-:S04]  /*0330*/  ISETP.NE.AND P0, PT, R9, R8, PT ;  /* 0x000000080900720c */ /* 0x000fc80003f05270 */
[----:B------:R-:W-:-:S13]  /*0340*/  ISETP.EQ.OR P0, PT, R3, RZ, P0 ;  /* 0x000000ff0300720c */ /* 0x000fda0000702670 */
[----:B------:R-:W-:-:S04]  /*0350*/  @!P0 IMAD R11, R7, R6, R9 ;  /* 0x00000006070b8224 */ /* 0x000fc800078e0209 */
[----:B------:R-:W-:-:S05]  /*0360*/  @!P0 IMAD.WIDE R10, R11, 0x4, R4 ;  /* 0x000000040b0a8825 */ /* 0x000fca00078e0204 */
[----:B------:R3:W-:Y:S01]  /*0370*/  @!P0 STG.E desc[UR4][R10.64], R0 ;  /* 0x000000000a008986 */ /* 0x0007e2000c101904 */
[----:B------:R-:W-:Y:S05]  /*0380*/  @!P0 BRA `(.L_x_13) ;  /* 0x00000000003c8947 */ /* 0x000fea0003800000 */
[----:B---3--:R-:W-:-:S05]  /*0390*/  VIADD R10, R3, 0x1 ;  /* 0x00000001030a7836 */ /* 0x008fca0000000000 */
        /* <DEDUP_REMOVED lines=8> */
[----:B----4-:R-:W-:-:S04]  /*0420*/  IMAD R11, R7, R6, R3 ;  /* 0x00000006070b7224 */ /* 0x010fc800078e0203 */
[----:B------:R-:W-:-:S05]  /*0430*/  IMAD.WIDE R10, R11, 0x4, R4 ;  /* 0x000000040b0a7825 */ /* 0x000fca00078e0204 */
[----:B------:R-:W2:Y:S02]  /*0440*/  LDG.E R12, desc[UR4][R10.64] ;  /* 0x000000040a0c7981 */ /* 0x000ea4000c1e1900 */
[----:B--2---:R-:W-:-:S04]  /*0450*/  IADD3 R12, PT, PT, R12, -0x1, RZ ;  /* 0xffffffff0c0c7810 */ /* 0x004fc80007ffe0ff */
[----:B------:R-:W-:-:S13]  /*0460*/  ISETP.GT.U32.AND P0, PT, R12, 0x5, PT ;  /* 0x000000050c00780c */ /* 0x000fda0003f04070 */
[----:B------:R0:W-:Y:S02]  /*0470*/  @!P0 STG.E desc[UR4][R10.64], R0 ;  /* 0x000000000a008986 */ /* 0x0001e4000c101904 */
.L_x_13:
[----:B------:R-:W-:Y:S05]  /*0480*/  BSYNC.RECONVERGENT B0 ;  /* 0x0000000000007941 */ /* 0x000fea0003800200 */
.L_x_11:
[----:B------:R-:W-:Y:S01]  /*0490*/  ISETP.NE.AND P0, PT, R7, R2, PT ;  /* 0x000000020700720c */ /* 0x000fe20003f05270 */
[----:B------:R-:W0:Y:S01]  /*04a0*/  LDC.64 R12, c[0x0][0x398] ;  /* 0x0000e600ff0c7b82 */ /* 0x000e220000000a00 */
[----:B------:R-:W-:Y:S02]  /*04b0*/  BSSY.RECONVERGENT B0, `(.L_x_14) ;  /* 0x000000e000007945 */ /* 0x000fe40003800200 */
[----:B------:R-:W-:-:S04]  /*04c0*/  ISETP.EQ.OR P0, PT, R3, RZ, P0 ;  /* 0x000000ff0300720c */ /* 0x000fc80000702670 */
[----:B------:R-:W-:-:S13]  /*04d0*/  ISETP.NE.OR P0, PT, R9, R8, P0 ;  /* 0x000000080900720c */ /* 0x000fda0000705670 */
[----:B01234-:R-:W-:-:S04]  /*04e0*/  @!P0 IMAD R11, R2, R6, R9 ;  /* 0x00000006020b8224 */ /* 0x01ffc800078e0209 */
[----:B------:R-:W-:-:S05]  /*04f0*/  @!P0 IMAD.WIDE R10, R11, 0x4, R4 ;  /* 0x000000040b0a8825 */ /* 0x000fca00078e0204 */
[----:B------:R0:W-:Y:S01]  /*0500*/  @!P0 STG.E desc[UR4][R10.64], R0 ;  /* 0x000000000a008986 */ /* 0x0001e2000c101904 */
[----:B------:R-:W-:Y:S05]  /*0510*/  @!P0 BRA `(.L_x_15) ;  /* 0x00000000001c8947 */ /* 0x000fea0003800000 */
[----:B------:R-:W-:-:S05]  /*0520*/  VIADD R8, R3, 0x1 ;  /* 0x0000000103087836 */ /* 0x000fca0000000000 */
[----:B------:R-:W-:-:S04]  /*0530*/  ISETP.NE.AND P0, PT, R9, R8, PT ;  /* 0x000000080900720c */ /* 0x000fc80003f05270 */
[----:B------:R-:W-:-:S04]  /*0540*/  ISETP.NE.OR P0, PT, R7, R2, P0 ;  /* 0x000000020700720c */ /* 0x000fc80000705670 */
[----:B------:R-:W-:-:S13]  /*0550*/  ISETP.EQ.OR P0, PT, R3, R6, P0 ;  /* 0x000000060300720c */ /* 0x000fda0000702670 */
[----:B------:R-:W-:-:S04]  /*0560*/  @!P0 IMAD R9, R2, R6, R9 ;  /* 0x0000000602098224 */ /* 0x000fc800078e0209 */
[----:B------:R-:W-:-:S05]  /*0570*/  @!P0 IMAD.WIDE R4, R9, 0x4, R4 ;  /* 0x0000000409048825 */ /* 0x000fca00078e0204 */
[----:B------:R1:W-:Y:S02]  /*0580*/  @!P0 STG.E desc[UR4][R4.64], R0 ;  /* 0x0000000004008986 */ /* 0x0003e4000c101904 */
.L_x_15:
[----:B------:R-:W-:Y:S05]  /*0590*/  BSYNC.RECONVERGENT B0 ;  /* 0x0000000000007941 */ /* 0x000fea0003800200 */
.L_x_14:
[----:B------:R-:W-:Y:S01]  /*05a0*/  STG.E desc[UR4][R12.64], R0 ;  /* 0x000000000c007986 */ /* 0x000fe2000c101904 */
[----:B------:R-:W-:Y:S05]  /*05b0*/  EXIT ;  /* 0x000000000000794d */ /* 0x000fea0003800000 */
.L_x_16:
        /* <DEDUP_REMOVED lines=12> */
.L_x_122:


//--------------------- .text._Z13explotarBombaPiiiiijP17curandStateXORWOWS_ --------------------------
	.section	.text._Z13explotarBombaPiiiiijP17curandStateXORWOWS_,"ax",@progbits
	.align	128
        .global         _Z13explotarBombaPiiiiijP17curandStateXORWOWS_
        .type           _Z13explotarBombaPiiiiijP17curandStateXORWOWS_,@function
        .size           _Z13explotarBombaPiiiiijP17curandStateXORWOWS_,(.L_x_123 - _Z13explotarBombaPiiiiijP17curandStateXORWOWS_)
        .other          _Z13explotarBombaPiiiiijP17curandStateXORWOWS_,@"STO_CUDA_ENTRY STV_DEFAULT"
_Z13explotarBombaPiiiiijP17curandStateXORWOWS_:
.text._Z13explotarBombaPiiiiijP17curandStateXORWOWS_:
[----:B------:R-:W-:Y:S01]  /*0000*/  LDC R1, c[0x0][0x37c] ;  /* 0x0000df00ff017b82 */ /* 0x000fe20000000800 */
[----:B------:R-:W0:Y:S07]  /*0010*/  S2R R0, SR_TID.X ;  /* 0x0000000000007919 */ /* 0x000e2e0000002100 */
[----:B------:R-:W1:Y:S01]  /*0020*/  LDC R2, c[0x0][0x398] ;  /* 0x0000e600ff027b82 */ /* 0x000e620000000800 */
[----:B------:R-:W0:Y:S01]  /*0030*/  LDCU UR6, c[0x0][0x360] ;  /* 0x00006c00ff0677ac */ /* 0x000e220008000800 */
[----:B------:R-:W-:Y:S01]  /*0040*/  IMAD.MOV.U32 R17, RZ, RZ, -0x75bd8fc ;  /* 0xf8a42704ff117424 */ /* 0x000fe200078e00ff */
[----:B------:R-:W0:Y:S01]  /*0050*/  S2R R3, SR_CTAID.X ;  /* 0x0000000000037919 */ /* 0x000e220000002500 */
[----:B------:R-:W-:Y:S01]  /*0060*/  IMAD.MOV.U32 R10, RZ, RZ, -0x23270784 ;  /* 0xdcd8f87cff0a7424 */ /* 0x000fe200078e00ff */
[----:B------:R-:W2:Y:S01]  /*0070*/  LDCU UR7, c[0x0][0x364] ;  /* 0x00006c80ff0777ac */ /* 0x000ea20008000800 */
[----:B------:R-:W-:Y:S01]  /*0080*/  BSSY.RECONVERGENT B0, `(.L_x_17) ;  /* 0x00000f3000007945 */ /* 0x000fe20003800200 */
[----:B------:R-:W2:Y:S01]  /*0090*/  S2R R13, SR_TID.Y ;  /* 0x00000000000d7919 */ /* 0x000ea20000002200 */
[----:B------:R-:W3:Y:S01]  /*00a0*/  LDC.64 R8, c[0x0][0x3a0] ;  /* 0x0000e800ff087b82 */ /* 0x000ee20000000a00 */
[----:B------:R-:W4:Y:S01]  /*00b0*/  LDCU UR8, c[0x0][0x38c] ;  /* 0x00007180ff0877ac */ /* 0x000f220008000800 */
[----:B------:R-:W-:Y:S01]  /*00c0*/  IMAD.MOV.U32 R7, RZ, RZ, -0x75bd8fc ;  /* 0xf8a42704ff077424 */ /* 0x000fe200078e00ff */
[----:B------:R-:W2:Y:S01]  /*00d0*/  S2R R4, SR_CTAID.Y ;  /* 0x0000000000047919 */ /* 0x000ea20000002600 */
[----:B------:R-:W5:Y:S01]  /*00e0*/  LDCU.64 UR4, c[0x0][0x358] ;  /* 0x00006b00ff0477ac */ /* 0x000f620008000a00 */
[----:B-1----:R-:W-:Y:S01]  /*00f0*/  LOP3.LUT R2, R2, 0xaad26b49, RZ, 0x3c, !PT ;  /* 0xaad26b4902027812 */ /* 0x002fe200078e3cff */
[----:B0-----:R-:W-:-:S04]  /*0100*/  IMAD R0, R3, UR6, R0 ;  /* 0x0000000603007c24 */ /* 0x001fc8000f8e0200 */
[----:B------:R-:W-:-:S04]  /*0110*/  IMAD R3, R2, 0x4182bed5, RZ ;  /* 0x4182bed502037824 */ /* 0x000fc800078e02ff */
[C---:B------:R-:W-:Y:S01]  /*0120*/  VIADD R5, R3.reuse, 0x583f19 ;  /* 0x00583f1903057836 */ /* 0x040fe20000000000 */
[C---:B------:R-:W-:Y:S01]  /*0130*/  LOP3.LUT R6, R3.reuse, 0x159a55e5, RZ, 0x3c, !PT ;  /* 0x159a55e503067812 */ /* 0x040fe200078e3cff */
[----:B--2---:R-:W-:Y:S02]  /*0140*/  IMAD R13, R4, UR7, R13 ;  /* 0x00000007040d7c24 */ /* 0x004fe4000f8e020d */
[----:B------:R-:W-:Y:S02]  /*0150*/  VIADD R2, R3, 0xd9f6dc18 ;  /* 0xd9f6dc1803027836 */ /* 0x000fe40000000000 */
[----:B----4-:R-:W-:Y:S02]  /*0160*/  IMAD R15, R13, UR8, R0 ;  /* 0x000000080d0f7c24 */ /* 0x010fe4000f8e0200 */
[----:B------:R-:W-:Y:S02]  /*0170*/  IMAD.MOV.U32 R16, RZ, RZ, R6 ;  /* 0x000000ffff107224 */ /* 0x000fe400078e0006 */
[C---:B---3--:R-:W-:Y:S01]  /*0180*/  IMAD.WIDE R8, R15.reuse, 0x30, R8 ;  /* 0x000000300f087825 */ /* 0x048fe200078e0208 */
[----:B------:R-:W-:-:S03]  /*0190*/  ISETP.NE.AND P0, PT, R15, RZ, PT ;  /* 0x000000ff0f00720c */ /* 0x000fc60003f05270 */
[----:B------:R-:W-:Y:S01]  /*01a0*/  IMAD.MOV.U32 R11, RZ, RZ, R5 ;  /* 0x000000ffff0b7224 */ /* 0x000fe200078e0005 */
[----:B-----5:R0:W-:Y:S01]  /*01b0*/  STG.E.64 desc[UR4][R8.64+0x8], R16 ;  /* 0x0000081008007986 */ /* 0x0201e2000c101b04 */
[----:B------:R-:W-:Y:S02]  /*01c0*/  VIADD R3, R3, 0x75bcd15 ;  /* 0x075bcd1503037836 */ /* 0x000fe40000000000 */
[----:B------:R-:W-:Y:S01]  /*01d0*/  IMAD.MOV.U32 R4, RZ, RZ, -0x23270784 ;  /* 0xdcd8f87cff047424 */ /* 0x000fe200078e00ff */
[----:B------:R0:W-:Y:S04]  /*01e0*/  STG.E.64 desc[UR4][R8.64+0x10], R10 ;  /* 0x0000100a08007986 */ /* 0x0001e8000c101b04 */
[----:B------:R0:W-:Y:S01]  /*01f0*/  STG.E.64 desc[UR4][R8.64], R2 ;  /* 0x0000000208007986 */ /* 0x0001e2000c101b04 */
[----:B------:R-:W-:Y:S05]  /*0200*/  @!P0 BRA `(.L_x_18) ;  /* 0x0000000c00688947 */ /* 0x000fea0003800000 */
[----:B0-----:R-:W-:Y:S01]  /*0210*/  SHF.R.S32.HI R2, RZ, 0x1f, R15 ;  /* 0x0000001fff027819 */ /* 0x001fe2000001140f */
[----:B------:R-:W-:Y:S02]  /*0220*/  IMAD.MOV.U32 R12, RZ, RZ, RZ ;  /* 0x000000ffff0c7224 */ /* 0x000fe400078e00ff */
[----:B------:R-:W-:Y:S02]  /*0230*/  IMAD.MOV.U32 R7, RZ, RZ, -0x75bd8fc ;  /* 0xf8a42704ff077424 */ /* 0x000fe400078e00ff */
[----:B------:R-:W-:-:S07]  /*0240*/  IMAD.MOV.U32 R4, RZ, RZ, -0x23270784 ;  /* 0xdcd8f87cff047424 */ /* 0x000fce00078e00ff */
.L_x_24:
[----:B------:R-:W-:Y:S01]  /*0250*/  LOP3.LUT R8, R15, 0x3, RZ, 0xc0, !PT ;  /* 0x000000030f087812 */ /* 0x000fe200078ec0ff */
[----:B------:R-:W-:Y:S03]  /*0260*/  BSSY.RECONVERGENT B1, `(.L_x_19) ;  /* 0x00000ce000017945 */ /* 0x000fe60003800200 */
[----:B------:R-:W-:-:S04]  /*0270*/  ISETP.NE.U32.AND P0, PT, R8, RZ, PT ;  /* 0x000000ff0800720c */ /* 0x000fc80003f05070 */
[----:B------:R-:W-:-:S13]  /*0280*/  ISETP.NE.AND.EX P0, PT, RZ, RZ, PT, P0 ;  /* 0x000000ffff00720c */ /* 0x000fda0003f05300 */
[----:B0-----:R-:W-:Y:S05]  /*0290*/  @!P0 BRA `(.L_x_20) ;  /* 0x0000000c00288947 */ /* 0x001fea0003800000 */
[----:B------:R-:W0:Y:S01]  /*02a0*/  LDC.64 R8, c[0x4][RZ] ;  /* 0x01000000ff087b82 */ /* 0x000e220000000a00 */
[----:B------:R-:W-:Y:S02]  /*02b0*/  IMAD.MOV.U32 R14, RZ, RZ, RZ ;  /* 0x000000ffff0e7224 */ /* 0x000fe400078e00ff */
[----:B0-----:R-:W-:-:S07]  /*02c0*/  IMAD.WIDE.U32 R8, R12, 0xc80, R8 ;  /* 0x00000c800c087825 */ /* 0x001fce00078e0008 */
.L_x_23:
[----:B------:R-:W-:Y:S01]  /*02d0*/  IMAD.MOV.U32 R16, RZ, RZ, RZ ;  /* 0x000000ffff107224 */ /* 0x000fe200078e00ff */
[----:B0-----:R-:W-:Y:S02]  /*02e0*/  CS2R R4, SRZ ;  /* 0x0000000000047805 */ /* 0x001fe4000001ff00 */
[----:B------:R-:W-:Y:S01]  /*02f0*/  CS2R R6, SRZ ;  /* 0x0000000000067805 */ /* 0x000fe2000001ff00 */
[----:B------:R-:W-:-:S07]  /*0300*/  IMAD.MOV.U32 R3, RZ, RZ, RZ ;  /* 0x000000ffff037224 */ /* 0x000fce00078e00ff */
.L_x_22:
[----:B------:R-:W0:Y:S01]  /*0310*/  LDC.64 R10, c[0x0][0x3a0] ;  /* 0x0000e800ff0a7b82 */ /* 0x000e220000000a00 */
[----:B------:R-:W1:Y:S02]  /*0320*/  LDCU UR6, c[0x0][0x38c] ;  /* 0x00007180ff0677ac */ /* 0x000e640008000800 */
[----:B-1----:R-:W-:-:S04]  /*0330*/  IMAD R17, R13, UR6, R0 ;  /* 0x000000060d117c24 */ /* 0x002fc8000f8e0200 */
[----:B0-----:R-:W-:-:S04]  /*0340*/  IMAD.WIDE R10, R17, 0x30, R10 ;  /* 0x00000030110a7825 */ /* 0x001fc800078e020a */
[----:B------:R-:W-:-:S05]  /*0350*/  IMAD.WIDE.U32 R10, R16, 0x4, R10 ;  /* 0x00000004100a7825 */ /* 0x000fca00078e000a */
[----:B------:R0:W5:Y:S01]  /*0360*/  LDG.E R17, desc[UR4][R10.64+0x4] ;  /* 0x000004040a117981 */ /* 0x000162000c1e1900 */
[----:B------:R-:W-:-:S07]  /*0370*/  IMAD.MOV.U32 R18, RZ, RZ, RZ ;  /* 0x000000ffff127224 */ /* 0x000fce00078e00ff */
.L_x_21:
[----:B-----5:R-:W-:Y:S01]  /*0380*/  SHF.R.U32.HI R23, RZ, R18, R17 ;  /* 0x00000012ff177219 */ /* 0x020fe20000011611 */
[----:B0-----:R-:W-:-:S03]  /*0390*/  IMAD.SHL.U32 R11, R16, 0x20, RZ ;  /* 0x00000020100b7824 */ /* 0x001fc600078e00ff */
[----:B------:R-:W-:Y:S01]  /*03a0*/  LOP3.LUT R19, R23, 0x1, RZ, 0xc0, !PT ;  /* 0x0000000117137812 */ /* 0x000fe200078ec0ff */
[----:B------:R-:W-:-:S03]  /*03b0*/  IMAD.IADD R10, R11, 0x1, R18 ;  /* 0x000000010b0a7824 */ /* 0x000fc600078e0212 */
[----:B------:R-:W-:Y:S01]  /*03c0*/  ISETP.NE.U32.AND P0, PT, R19, 0x1, PT ;  /* 0x000000011300780c */ /* 0x000fe20003f05070 */
[----:B------:R-:W-:-:S03]  /*03d0*/  IMAD R11, R10, 0x5, RZ ;  /* 0x000000050a0b7824 */ /* 0x000fc600078e02ff */
[----:B------:R-:W-:Y:S01]  /*03e0*/  R2P PR, R23, 0x7e ;  /* 0x0000007e17007804 */ /* 0x000fe20000000000 */
[----:B------:R-:W-:-:S08]  /*03f0*/  IMAD.WIDE.U32 R10, R11, 0x4, R8 ;  /* 0x000000040b0a7825 */ /* 0x000fd000078e0008 */
[----:B------:R-:W2:Y:S04]  /*0400*/  @!P0 LDG.E R20, desc[UR4][R10.64+0x10] ;  /* 0x000010040a148981 */ /* 0x000ea8000c1e1900 */
[----:B------:R-:W3:Y:S04]  /*0410*/  @P1 LDG.E R22, desc[UR4][R10.64+0x24] ;  /* 0x000024040a161981 */ /* 0x000ee8000c1e1900 */
[----:B------:R-:W4:Y:S04]  /*0420*/  @P2 LDG.E R24, desc[UR4][R10.64+0x38] ;  /* 0x000038040a182981 */ /* 0x000f28000c1e1900 */
[----:B------:R-:W4:Y:S04]  /*0430*/  @!P0 LDG.E R19, desc[UR4][R10.64+0x4] ;  /* 0x000004040a138981 */ /* 0x000f28000c1e1900 */
[----:B------:R-:W4:Y:S04]  /*0440*/  @!P0 LDG.E R21, desc[UR4][R10.64+0xc] ;  /* 0x00000c040a158981 */ /* 0x000f28000c1e1900 */
[----:B------:R-:W4:Y:S04]  /*0450*/  @P3 LDG.E R26, desc[UR4][R10.64+0x4c] ;  /* 0x00004c040a1a3981 */ /* 0x000f28000c1e1900 */
[----:B------:R-:W4:Y:S04]  /*0460*/  @P2 LDG.E R25, desc[UR4][R10.64+0x2c] ;  /* 0x00002c040a192981 */ /* 0x000f28000c1e1900 */
[----:B------:R-:W4:Y:S04]  /*0470*/  @P4 LDG.E R28, desc[UR4][R10.64+0x60] ;  /* 0x000060040a1c4981 */ /* 0x000f28000c1e1900 */
[----:B------:R-:W4:Y:S01]  /*0480*/  @P2 LDG.E R27, desc[UR4][R10.64+0x34] ;  /* 0x000034040a1b2981 */ /* 0x000f22000c1e1900 */
[----:B--2---:R-:W-:-:S03]  /*0490*/  @!P0 LOP3.LUT R5, R5, R20, RZ, 0x3c, !PT ;  /* 0x0000001405058212 */ /* 0x004fc600078e3cff */
[----:B------:R-:W2:Y:S01]  /*04a0*/  @!P0 LDG.E R20, desc[UR4][R10.64] ;  /* 0x000000040a148981 */ /* 0x000ea2000c1e1900 */
[----:B---3--:R-:W-:-:S03]  /*04b0*/  @P1 LOP3.LUT R5, R5, R22, RZ, 0x3c, !PT ;  /* 0x0000001605051212 */ /* 0x008fc600078e3cff */
[----:B------:R-:W3:Y:S01]  /*04c0*/  @!P0 LDG.E R22, desc[UR4][R10.64+0x8] ;  /* 0x000008040a168981 */ /* 0x000ee2000c1e1900 */
[----:B----4-:R-:W-:-:S03]  /*04d0*/  @P2 LOP3.LUT R5, R5, R24, RZ, 0x3c, !PT ;  /* 0x0000001805052212 */ /* 0x010fc600078e3cff */
[----:B------:R-:W4:Y:S01]  /*04e0*/  @P1 LDG.E R24, desc[UR4][R10.64+0x14] ;  /* 0x000014040a181981 */ /* 0x000f22000c1e1900 */
[----:B------:R-:W-:-:S03]  /*04f0*/  @!P0 LOP3.LUT R6, R6, R19, RZ, 0x3c, !PT ;  /* 0x0000001306068212 */ /* 0x000fc600078e3cff */
[----:B------:R-:W4:Y:S01]  /*0500*/  @P1 LDG.E R19, desc[UR4][R10.64+0x18] ;  /* 0x000018040a131981 */ /* 0x000f22000c1e1900 */
[----:B------:R-:W-:-:S03]  /*0510*/  @!P0 LOP3.LUT R4, R4, R21, RZ, 0x3c, !PT ;  /* 0x0000001504048212 */ /* 0x000fc600078e3cff */
[----:B------:R-:W4:Y:S01]  /*0520*/  @P1 LDG.E R21, desc[UR4][R10.64+0x20] ;  /* 0x000020040a151981 */ /* 0x000f22000c1e1900 */
[----:B------:R-:W-:-:S03]  /*0530*/  @P3 LOP3.LUT R5, R5, R26, RZ, 0x3c, !PT ;  /* 0x0000001a05053212 */ /* 0x000fc600078e3cff */
[----:B------:R-:W4:Y:S01]  /*0540*/  @P5 LDG.E R26, desc[UR4][R10.64+0x74] ;  /* 0x000074040a1a5981 */ /* 0x000f22000c1e1900 */
[----:B--2---:R-:W-:-:S03]  /*0550*/  @!P0 LOP3.LUT R3, R3, R20, RZ, 0x3c, !PT ;  /* 0x0000001403038212 */ /* 0x004fc600078e3cff */
[----:B------:R-:W2:Y:S01]  /*0560*/  @P1 LDG.E R20, desc[UR4][R10.64+0x1c] ;  /* 0x00001c040a141981 */ /* 0x000ea2000c1e1900 */
[----:B---3--:R-:W-:-:S03]  /*0570*/  @!P0 LOP3.LUT R7, R7, R22, RZ, 0x3c, !PT ;  /* 0x0000001607078212 */ /* 0x008fc600078e3cff */
[----:B------:R-:W3:Y:S01]  /*0580*/  @P2 LDG.E R22, desc[UR4][R10.64+0x28] ;  /* 0x000028040a162981 */ /* 0x000ee2000c1e1900 */
[----:B----4-:R-:W-:-:S03]  /*0590*/  @P1 LOP3.LUT R3, R3, R24, RZ, 0x3c, !PT ;  /* 0x0000001803031212 */ /* 0x010fc600078e3cff */
[----:B------:R-:W4:Y:S01]  /*05a0*/  @P2 LDG.E R24, desc[UR4][R10.64+0x30] ;  /* 0x000030040a182981 */ /* 0x000f22000c1e1900 */
[----:B------:R-:W-:-:S03]  /*05b0*/  @P1 LOP3.LUT R6, R6, R19, RZ, 0x3c, !PT ;  /* 0x0000001306061212 */ /* 0x000fc600078e3cff */
[----:B------:R-:W4:Y:S01]  /*05c0*/  @P3 LDG.E R19, desc[UR4][R10.64+0x40] ;  /* 0x000040040a133981 */ /* 0x000f22000c1e1900 */
[----:B------:R-:W-:Y:S02]  /*05d0*/  @P1 LOP3.LUT R4, R4, R21, RZ, 0x3c, !PT ;  /* 0x0000001504041212 */ /* 0x000fe400078e3cff */
[----:B------:R-:W-:Y:S01]  /*05e0*/  @P2 LOP3.LUT R6, R6, R25, RZ, 0x3c, !PT ;  /* 0x0000001906062212 */ /* 0x000fe200078e3cff */
[----:B------:R-:W4:Y:S04]  /*05f0*/  @P3 LDG.E R21, desc[UR4][R10.64+0x48] ;  /* 0x000048040a153981 */ /* 0x000f28000c1e1900 */
[----:B------:R-:W4:Y:S01]  /*0600*/  @P4 LDG.E R25, desc[UR4][R10.64+0x54] ;  /* 0x000054040a194981 */ /* 0x000f22000c1e1900 */
[----:B--2---:R-:W-:-:S03]  /*0610*/  @P1 LOP3.LUT R7, R7, R20, RZ, 0x3c, !PT ;  /* 0x0000001407071212 */ /* 0x004fc600078e3cff */
[----:B------:R-:W2:Y:S01]  /*0620*/  @P3 LDG.E R20, desc[UR4][R10.64+0x3c] ;  /* 0x00003c040a143981 */ /* 0x000ea2000c1e1900 */
[----:B---3--:R-:W-:-:S03]  /*0630*/  @P2 LOP3.LUT R3, R3, R22, RZ, 0x3c, !PT ;  /* 0x0000001603032212 */ /* 0x008fc600078e3cff */
[----:B------:R-:W3:Y:S01]  /*0640*/  @P3 LDG.E R22, desc[UR4][R10.64+0x44] ;  /* 0x000044040a163981 */ /* 0x000ee2000c1e1900 */
[----:B----4-:R-:W-:-:S03]  /*0650*/  @P2 LOP3.LUT R7, R7, R24, RZ, 0x3c, !PT ;  /* 0x0000001807072212 */ /* 0x010fc600078e3cff */
[----:B------:R-:W4:Y:S01]  /*0660*/  @P4 LDG.E R24, desc[UR4][R10.64+0x50] ;  /* 0x000050040a184981 */ /* 0x000f22000c1e1900 */
[----:B------:R-:W-:Y:S02]  /*0670*/  @P4 LOP3.LUT R5, R5, R28, RZ, 0x3c, !PT ;  /* 0x0000001c05054212 */ /* 0x000fe400078e3cff */
[----:B------:R-:W-:Y:S01]  /*0680*/  @P2 LOP3.LUT R4, R4, R27, RZ, 0x3c, !PT ;  /* 0x0000001b04042212 */ /* 0x000fe200078e3cff */
[----:B------:R-:W4:Y:S01]  /*0690*/  @P6 LDG.E R28, desc[UR4][R10.64+0x88] ;  /* 0x000088040a1c6981 */ /* 0x000f22000c1e1900 */
[----:B------:R-:W-:Y:S02]  /*06a0*/  @P5 LOP3.LUT R5, R5, R26, RZ, 0x3c, !PT ;  /* 0x0000001a05055212 */ /* 0x000fe400078e3cff */
[----:B------:R-:W-:Y:S01]  /*06b0*/  @P3 LOP3.LUT R6, R6, R19, RZ, 0x3c, !PT ;  /* 0x0000001306063212 */ /* 0x000fe200078e3cff */
[----:B------:R-:W4:Y:S01]  /*06c0*/  @P4 LDG.E R26, desc[UR4][R10.64+0x58] ;  /* 0x000058040a1a4981 */ /* 0x000f22000c1e1900 */
[----:B------:R-:W-:-:S03]  /*06d0*/  @P3 LOP3.LUT R4, R4, R21, RZ, 0x3c, !PT ;  /* 0x0000001504043212 */ /* 0x000fc600078e3cff */
[----:B------:R-:W4:Y:S01]  /*06e0*/  @P4 LDG.E R19, desc[UR4][R10.64+0x5c] ;  /* 0x00005c040a134981 */ /* 0x000f22000c1e1900 */
[----:B------:R-:W-:-:S03]  /*06f0*/  @P4 LOP3.LUT R6, R6, R25, RZ, 0x3c, !PT ;  /* 0x0000001906064212 */ /* 0x000fc600078e3cff */
[----:B------:R-:W4:Y:S04]  /*0700*/  @P5 LDG.E R21, desc[UR4][R10.64+0x68] ;  /* 0x000068040a155981 */ /* 0x000f28000c1e1900 */
[----:B------:R-:W4:Y:S01]  /*0710*/  @P5 LDG.E R25, desc[UR4][R10.64+0x70] ;  /* 0x000070040a195981 */ /* 0x000f22000c1e1900 */
[----:B------:R-:W-:-:S03]  /*0720*/  LOP3.LUT P0, RZ, R23, 0x80, RZ, 0xc0, !PT ;  /* 0x0000008017ff7812 */ /* 0x000fc6000780c0ff */
[----:B------:R-:W4:Y:S01]  /*0730*/  @P6 LDG.E R27, desc[UR4][R10.64+0x7c] ;  /* 0x00007c040a1b6981 */ /* 0x000f22000c1e1900 */
[----:B--2---:R-:W-:-:S03]  /*0740*/  @P3 LOP3.LUT R3, R3, R20, RZ, 0x3c, !PT ;  /* 0x0000001403033212 */ /* 0x004fc600078e3cff */
[----:B------:R-:W2:Y:S01]  /*0750*/  @P5 LDG.E R20, desc[UR4][R10.64+0x64] ;  /* 0x000064040a145981 */ /* 0x000ea2000c1e1900 */
[----:B---3--:R-:W-:-:S03]  /*0760*/  @P3 LOP3.LUT R7, R7, R22, RZ, 0x3c, !PT ;  /* 0x0000001607073212 */ /* 0x008fc600078e3cff */
[----:B------:R-:W3:Y:S01]  /*0770*/  @P5 LDG.E R22, desc[UR4][R10.64+0x6c] ;  /* 0x00006c040a165981 */ /* 0x000ee2000c1e1900 */
[----:B----4-:R-:W-:-:S03]  /*0780*/  @P4 LOP3.LUT R3, R3, R24, RZ, 0x3c, !PT ;  /* 0x0000001803034212 */ /* 0x010fc600078e3cff */
[----:B------:R-:W4:Y:S01]  /*0790*/  @P6 LDG.E R24, desc[UR4][R10.64+0x78] ;  /* 0x000078040a186981 */ /* 0x000f22000c1e1900 */
[----:B------:R-:W-:-:S03]  /*07a0*/  @P4 LOP3.LUT R7, R7, R26, RZ, 0x3c, !PT ;  /* 0x0000001a07074212 */ /* 0x000fc600078e3cff */
[----:B------:R-:W4:Y:S01]  /*07b0*/  @P0 LDG.E R26, desc[UR4][R10.64+0x9c] ;  /* 0x00009c040a1a0981 */ /* 0x000f22000c1e1900 */
[----:B------:R-:W-:-:S03]  /*07c0*/  @P4 LOP3.LUT R4, R4, R19, RZ, 0x3c, !PT ;  /* 0x0000001304044212 */ /* 0x000fc600078e3cff */
[----:B------:R-:W4:Y:S01]  /*07d0*/  @P6 LDG.E R19, desc[UR4][R10.64+0x84] ;  /* 0x000084040a136981 */ /* 0x000f22000c1e1900 */
[----:B------:R-:W-:-:S03]  /*07e0*/  @P5 LOP3.LUT R6, R6, R21, RZ, 0x3c, !PT ;  /* 0x0000001506065212 */ /* 0x000fc600078e3cff */
[----:B------:R-:W4:Y:S01]  /*07f0*/  @P0 LDG.E R21, desc[UR4][R10.64+0x90] ;  /* 0x000090040a150981 */ /* 0x000f22000c1e1900 */
[----:B------:R-:W-:-:S03]  /*0800*/  @P5 LOP3.LUT R4, R4, R25, RZ, 0x3c, !PT ;  /* 0x0000001904045212 */ /* 0x000fc600078e3cff */
        /* <DEDUP_REMOVED lines=8> */
[----:B------:R-:W-:Y:S02]  /*0890*/  @P6 LOP3.LUT R6, R6, R27, RZ, 0x3c, !PT ;  /* 0x0000001b06066212 */ /* 0x000fe400078e3cff */
[----:B------:R-:W-:Y:S02]  /*08a0*/  @P0 LOP3.LUT R5, R5, R26, RZ, 0x3c, !PT ;  /* 0x0000001a05050212 */ /* 0x000fe400078e3cff */
[----:B------:R-:W-:Y:S02]  /*08b0*/  @P6 LOP3.LUT R4, R4, R19, RZ, 0x3c, !PT ;  /* 0x0000001304046212 */ /* 0x000fe400078e3cff */
[----:B------:R-:W-:Y:S02]  /*08c0*/  @P0 LOP3.LUT R6, R6, R21, RZ, 0x3c, !PT ;  /* 0x0000001506060212 */ /* 0x000fe400078e3cff */
[----:B------:R-:W-:-:S02]  /*08d0*/  @P0 LOP3.LUT R4, R4, R25, RZ, 0x3c, !PT ;  /* 0x0000001904040212 */ /* 0x000fc400078e3cff */
[----:B--2---:R-:W-:Y:S02]  /*08e0*/  @P6 LOP3.LUT R7, R7, R20, RZ, 0x3c, !PT ;  /* 0x0000001407076212 */ /* 0x004fe400078e3cff */
[----:B---3--:R-:W-:Y:S02]  /*08f0*/  @P0 LOP3.LUT R3, R3, R22, RZ, 0x3c, !PT ;  /* 0x0000001603030212 */ /* 0x008fe400078e3cff */
[----:B----4-:R-:W-:Y:S02]  /*0900*/  @P0 LOP3.LUT R7, R7, R24, RZ, 0x3c, !PT ;  /* 0x0000001807070212 */ /* 0x010fe400078e3cff */
[----:B------:R-:W-:-:S13]  /*0910*/  R2P PR, R23.B1, 0x7f ;  /* 0x0000007f17007804 */ /* 0x000fda0000001000 */
[----:B------:R-:W2:Y:S04]  /*0920*/  @P0 LDG.E R22, desc[UR4][R10.64+0xa8] ;  /* 0x0000a8040a160981 */ /* 0x000ea8000c1e1900 */
[----:B------:R-:W3:Y:S04]  /*0930*/  @P0 LDG.E R24, desc[UR4][R10.64+0xb0] ;  /* 0x0000b0040a180981 */ /* 0x000ee8000c1e1900 */
[----:B------:R-:W4:Y:S04]  /*0940*/  @P0 LDG.E R20, desc[UR4][R10.64+0xa0] ;  /* 0x0000a0040a140981 */ /* 0x000f28000c1e1900 */
[----:B------:R-:W4:Y:S04]  /*0950*/  @P0 LDG.E R21, desc[UR4][R10.64+0xa4] ;  /* 0x0000a4040a150981 */ /* 0x000f28000c1e1900 */
[----:B------:R-:W4:Y:S04]  /*0960*/  @P0 LDG.E R25, desc[UR4][R10.64+0xac] ;  /* 0x0000ac040a190981 */ /* 0x000f28000c1e1900 */
[----:B------:R-:W4:Y:S04]  /*0970*/  @P1 LDG.E R26, desc[UR4][R10.64+0xb4] ;  /* 0x0000b4040a1a1981 */ /* 0x000f28000c1e1900 */
        /* <DEDUP_REMOVED lines=10> */
[----:B------:R-:W-:Y:S02]  /*0a20*/  @P0 LOP3.LUT R4, R4, R25, RZ, 0x3c, !PT ;  /* 0x0000001904040212 */ /* 0x000fe400078e3cff */
[----:B------:R-:W-:Y:S01]  /*0a30*/  LOP3.LUT P0, RZ, R23, 0x8000, RZ, 0xc0, !PT ;  /* 0x0000800017ff7812 */ /* 0x000fe2000780c0ff */
[----:B------:R-:W4:Y:S01]  /*0a40*/  @P2 LDG.E R25, desc[UR4][R10.64+0xd4] ;  /* 0x0000d4040a192981 */ /* 0x000f22000c1e1900 */
[----:B------:R-:W-:-:S03]  /*0a50*/  @P1 LOP3.LUT R3, R3, R26, RZ, 0x3c, !PT ;  /* 0x0000001a03031212 */ /* 0x000fc600078e3cff */
[----:B------:R-:W4:Y:S04]  /*0a60*/  @P2 LDG.E R26, desc[UR4][R10.64+0xc8] ;  /* 0x0000c8040a1a2981 */ /* 0x000f28000c1e1900 */
        /* <DEDUP_REMOVED lines=51> */
[----:B------:R-:W-:-:S05]  /*0da0*/  VIADD R18, R18, 0x10 ;  /* 0x0000001012127836 */ /* 0x000fca0000000000 */
[----:B------:R-:W-:Y:S02]  /*0db0*/  ISETP.NE.AND P1, PT, R18, 0x20, PT ;  /* 0x000000201200780c */ /* 0x000fe40003f25270 */
[----:B------:R-:W-:Y:S02]  /*0dc0*/  @P6 LOP3.LUT R6, R6, R19, RZ, 0x3c, !PT ;  /* 0x0000001306066212 */ /* 0x000fe400078e3cff */
[----:B--2---:R-:W-:Y:S02]  /*0dd0*/  @P6 LOP3.LUT R5, R5, R22, RZ, 0x3c, !PT ;  /* 0x0000001605056212 */ /* 0x004fe400078e3cff */
[----:B---3--:R-:W-:Y:S02]  /*0de0*/  @P0 LOP3.LUT R3, R3, R24, RZ, 0x3c, !PT ;  /* 0x0000001803030212 */ /* 0x008fe400078e3cff */
[----:B----4-:R-:W-:Y:S02]  /*0df0*/  @P6 LOP3.LUT R7, R7, R20, RZ, 0x3c, !PT ;  /* 0x0000001407076212 */ /* 0x010fe400078e3cff */
[----:B------:R-:W-:-:S02]  /*0e00*/  @P6 LOP3.LUT R4, R4, R21, RZ, 0x3c, !PT ;  /* 0x0000001504046212 */ /* 0x000fc400078e3cff */
[----:B------:R-:W-:Y:S02]  /*0e10*/  @P0 LOP3.LUT R5, R5, R28, RZ, 0x3c, !PT ;  /* 0x0000001c05050212 */ /* 0x000fe400078e3cff */
[----:B------:R-:W-:Y:S02]  /*0e20*/  @P0 LOP3.LUT R4, R4, R25, RZ, 0x3c, !PT ;  /* 0x0000001904040212 */ /* 0x000fe400078e3cff */
[----:B------:R-:W-:Y:S02]  /*0e30*/  @P0 LOP3.LUT R7, R7, R26, RZ, 0x3c, !PT ;  /* 0x0000001a07070212 */ /* 0x000fe400078e3cff */
[----:B------:R-:W-:Y:S01]  /*0e40*/  @P0 LOP3.LUT R6, R6, R23, RZ, 0x3c, !PT ;  /* 0x0000001706060212 */ /* 0x000fe200078e3cff */
[----:B------:R-:W-:Y:S06]  /*0e50*/  @P1 BRA `(.L_x_21) ;  /* 0xfffffff400481947 */ /* 0x000fec000383ffff */
[----:B------:R-:W-:-:S05]  /*0e60*/  VIADD R16, R16, 0x1 ;  /* 0x0000000110107836 */ /* 0x000fca0000000000 */
[----:B------:R-:W-:-:S13]  /*0e70*/  ISETP.NE.AND P0, PT, R16, 0x5, PT ;  /* 0x000000051000780c */ /* 0x000fda0003f05270 */
[----:B------:R-:W-:Y:S05]  /*0e80*/  @P0 BRA `(.L_x_22) ;  /* 0xfffffff400200947 */ /* 0x000fea000383ffff */
[----:B------:R-:W0:Y:S01]  /*0e90*/  LDC.64 R10, c[0x0][0x3a0] ;  /* 0x0000e800ff0a7b82 */ /* 0x000e220000000a00 */
[----:B------:R-:W1:Y:S01]  /*0ea0*/  LDCU UR6, c[0x0][0x38c] ;  /* 0x00007180ff0677ac */ /* 0x000e620008000800 */
[----:B------:R-:W-:Y:S02]  /*0eb0*/  VIADD R14, R14, 0x1 ;  /* 0x000000010e0e7836 */ /* 0x000fe40000000000 */
[----:B-1----:R-:W-:-:S04]  /*0ec0*/  IMAD R17, R13, UR6, R0 ;  /* 0x000000060d117c24 */ /* 0x002fc8000f8e0200 */
[----:B0-----:R-:W-:Y:S01]  /*0ed0*/  IMAD.WIDE R10, R17, 0x30, R10 ;  /* 0x00000030110a7825 */ /* 0x001fe200078e020a */
[----:B------:R-:W-:-:S04]  /*0ee0*/  LOP3.LUT R17, R15, 0x3, RZ, 0xc0, !PT ;  /* 0x000000030f117812 */ /* 0x000fc800078ec0ff */
[----:B------:R0:W-:Y:S01]  /*0ef0*/  STG.E desc[UR4][R10.64+0x4], R3 ;  /* 0x000004030a007986 */ /* 0x0001e2000c101904 */
[----:B------:R-:W-:-:S03]  /*0f00*/  ISETP.GE.U32.AND P0, PT, R14, R17, PT ;  /* 0x000000110e00720c */ /* 0x000fc60003f06070 */
[----:B------:R0:W-:Y:S04]  /*0f10*/  STG.E.64 desc[UR4][R10.64+0x8], R6 ;  /* 0x000008060a007986 */ /* 0x0001e8000c101b04 */
[----:B------:R0:W-:Y:S06]  /*0f20*/  STG.E.64 desc[UR4][R10.64+0x10], R4 ;  /* 0x000010040a007986 */ /* 0x0001ec000c101b04 */
[----:B------:R-:W-:Y:S05]  /*0f30*/  @!P0 BRA `(.L_x_23) ;  /* 0xfffffff000e48947 */ /* 0x000fea000383ffff */
.L_x_20:
[----:B------:R-:W-:Y:S05]  /*0f40*/  BSYNC.RECONVERGENT B1 ;  /* 0x0000000000017941 */ /* 0x000fea0003800200 */
.L_x_19:
[C---:B------:R-:W-:Y:S01]  /*0f50*/  ISETP.GT.U32.AND P0, PT, R15.reuse, 0x3, PT ;  /* 0x000000030f00780c */ /* 0x040fe20003f04070 */
[----:B------:R-:W-:Y:S01]  /*0f60*/  VIADD R12, R12, 0x1 ;  /* 0x000000010c0c7836 */ /* 0x000fe20000000000 */
[--C-:B------:R-:W-:Y:S02]  /*0f70*/  SHF.R.U64 R15, R15, 0x2, R2.reuse ;  /* 0x000000020f0f7819 */ /* 0x100fe40000001202 */
[----:B------:R-:W-:Y:S02]  /*0f80*/  ISETP.GT.U32.AND.EX P0, PT, R2, RZ, PT, P0 ;  /* 0x000000ff0200720c */ /* 0x000fe40003f04100 */
[----:B------:R-:W-:-:S11]  /*0f90*/  SHF.R.U32.HI R2, RZ, 0x2, R2 ;  /* 0x00000002ff027819 */ /* 0x000fd60000011602 */
[----:B------:R-:W-:Y:S05]  /*0fa0*/  @P0 BRA `(.L_x_24) ;  /* 0xfffffff000a80947 */ /* 0x000fea000383ffff */
.L_x_18:
[----:B------:R-:W-:Y:S05]  /*0fb0*/  BSYNC.RECONVERGENT B0 ;  /* 0x0000000000007941 */ /* 0x000fea0003800200 */
.L_x_17:
[----:B------:R-:W1:Y:S01]  /*0fc0*/  LDCU UR6, c[0x0][0x394] ;  /* 0x00007280ff0677ac */ /* 0x000e620008000800 */
[----:B0-----:R-:W0:Y:S01]  /*0fd0*/  LDC R17, c[0x0][0x398] ;  /* 0x0000e600ff117b82 */ /* 0x001e220000000800 */
[----:B------:R-:W-:Y:S01]  /*0fe0*/  SHF.R.U32.HI R2, RZ, 0x2, R3 ;  /* 0x00000002ff027819 */ /* 0x000fe20000011603 */
[----:B------:R-:W-:Y:S01]  /*0ff0*/  IMAD.SHL.U32 R15, R5, 0x10, RZ ;  /* 0x00000010050f7824 */ /* 0x000fe200078e00ff */
[----:B------:R-:W2:Y:S01]  /*1000*/  LDCU UR7, c[0x0][0x38c] ;  /* 0x00007180ff0777ac */ /* 0x000ea20008000800 */
[----:B------:R-:W-:Y:S01]  /*1010*/  IMAD.MOV.U32 R18, RZ, RZ, R7 ;  /* 0x000000ffff127224 */ /* 0x000fe200078e0007 */
[----:B------:R-:W-:Y:S01]  /*1020*/  LOP3.LUT R12, R2, R3, RZ, 0x3c, !PT ;  /* 0x00000003020c7212 */ /* 0x000fe200078e3cff */
[----:B------:R-:W-:Y:S02]  /*1030*/  IMAD.MOV.U32 R7, RZ, RZ, -0x1 ;  /* 0xffffffffff077424 */ /* 0x000fe400078e00ff */
[----:B------:R-:W3:Y:S02]  /*1040*/  LDC.64 R10, c[0x0][0x3a0] ;  /* 0x0000e800ff0a7b82 */ /* 0x000ee40000000a00 */
[----:B------:R-:W-:-:S05]  /*1050*/  IMAD.SHL.U32 R14, R12, 0x2, RZ ;  /* 0x000000020c0e7824 */ /* 0x000fca00078e00ff */
[----:B------:R-:W-:Y:S01]  /*1060*/  LOP3.LUT R14, R12, R14, R15, 0x96, !PT ;  /* 0x0000000e0c0e7212 */ /* 0x000fe200078e960f */
[----:B------:R-:W4:Y:S01]  /*1070*/  LDC.64 R2, c[0x0][0x3a8] ;  /* 0x0000ea00ff027b82 */ /* 0x000f220000000a00 */
[----:B-1----:R-:W-:Y:S02]  /*1080*/  ISETP.NE.AND P0, PT, R0, UR6, PT ;  /* 0x0000000600007c0c */ /* 0x002fe4000bf05270 */
[----:B------:R-:W-:Y:S01]  /*1090*/  LOP3.LUT R15, R14, R5, RZ, 0x3c, !PT ;  /* 0x000000050e0f7212 */ /* 0x000fe200078e3cff */
[----:B------:R-:W-:Y:S02]  /*10a0*/  IMAD.MOV.U32 R14, RZ, RZ, R5 ;  /* 0x000000ffff0e7224 */ /* 0x000fe400078e0005 */
[----:B--2---:R-:W-:Y:S01]  /*10b0*/  IMAD R19, R13, UR7, R0 ;  /* 0x000000070d137c24 */ /* 0x004fe2000f8e0200 */
[----:B0-----:R-:W-:Y:S01]  /*10c0*/  LOP3.LUT R17, R17, 0xaad26b49, RZ, 0x3c, !PT ;  /* 0xaad26b4911117812 */ /* 0x001fe200078e3cff */
[----:B------:R-:W-:-:S06]  /*10d0*/  IMAD.MOV.U32 R5, RZ, RZ, R6 ;  /* 0x000000ffff057224 */ /* 0x000fcc00078e0006 */
[----:B------:R-:W0:Y:S01]  /*10e0*/  @!P0 LDC R16, c[0x0][0x38c] ;  /* 0x0000e300ff108b82 */ /* 0x000e220000000800 */
[----:B---3--:R-:W-:-:S04]  /*10f0*/  IMAD.WIDE R10, R19, 0x30, R10 ;  /* 0x00000030130a7825 */ /* 0x008fc800078e020a */
[----:B------:R-:W-:Y:S01]  /*1100*/  IMAD.MOV.U32 R19, RZ, RZ, R4 ;  /* 0x000000ffff137224 */ /* 0x000fe200078e0004 */
[----:B------:R-:W-:Y:S02]  /*1110*/  STG.E.64 desc[UR4][R10.64+0x10], R14 ;  /* 0x0000100e0a007986 */ /* 0x000fe4000c101b04 */
[----:B------:R-:W1:Y:S01]  /*1120*/  @!P0 LDC.64 R8, c[0x0][0x380] ;  /* 0x0000e000ff088b82 */ /* 0x000e620000000a00 */
[----:B------:R-:W-:Y:S01]  /*1130*/  IMAD R4, R17, 0x4182bed5, RZ ;  /* 0x4182bed511047824 */ /* 0x000fe200078e02ff */
[----:B------:R-:W-:Y:S03]  /*1140*/  STG.E.64 desc[UR4][R10.64+0x8], R18 ;  /* 0x000008120a007986 */ /* 0x000fe6000c101b04 */
[----:B------:R-:W-:Y:S01]  /*1150*/  VIADD R4, R4, 0xd9fc63dd ;  /* 0xd9fc63dd04047836 */ /* 0x000fe20000000000 */
[----:B------:R-:W-:Y:S04]  /*1160*/  STG.E.64 desc[UR4][R10.64+0x18], RZ ;  /* 0x000018ff0a007986 */ /* 0x000fe8000c101b04 */
[----:B------:R-:W-:Y:S04]  /*1170*/  STG.E desc[UR4][R10.64+0x20], RZ ;  /* 0x000020ff0a007986 */ /* 0x000fe8000c101904 */
[----:B------:R-:W-:Y:S01]  /*1180*/  STG.E.64 desc[UR4][R10.64+0x28], RZ ;  /* 0x000028ff0a007986 */ /* 0x000fe2000c101b04 */
[----:B0-----:R-:W-:-:S03]  /*1190*/  @!P0 IMAD R13, R13, R16, UR6 ;  /* 0x000000060d0d8e24 */ /* 0x001fc6000f8e0210 */
[----:B------:R-:W-:Y:S01]  /*11a0*/  STG.E.64 desc[UR4][R10.64], R4 ;  /* 0x000000040a007986 */ /* 0x000fe2000c101b04 */
[----:B-1----:R-:W-:-:S05]  /*11b0*/  @!P0 IMAD.WIDE R8, R13, 0x4, R8 ;  /* 0x000000040d088825 */ /* 0x002fca00078e0208 */
[----:B------:R-:W-:Y:S04]  /*11c0*/  @!P0 STG.E desc[UR4][R8.64], R7 ;  /* 0x0000000708008986 */ /* 0x000fe8000c101904 */
[----:B----4-:R-:W-:Y:S01]  /*11d0*/  STG.E desc[UR4][R2.64], R7 ;  /* 0x0000000702007986 */ /* 0x010fe2000c101904 */
[----:B------:R-:W-:Y:S05]  /*11e0*/  EXIT ;  /* 0x000000000000794d */ /* 0x000fea0003800000 */
.L_x_25:
        /* <DEDUP_REMOVED lines=9> */
.L_x_123:


//--------------------- .text._Z8rellenarPiii     --------------------------
	.section	.text._Z8rellenarPiii,"ax",@progbits
	.align	128
        .global         _Z8rellenarPiii
        .type           _Z8rellenarPiii,@function
        .size           _Z8rellenarPiii,(.L_x_124 - _Z8rellenarPiii)
        .other          _Z8rellenarPiii,@"STO_CUDA_ENTRY STV_DEFAULT"
_Z8rellenarPiii:
.text._Z8rellenarPiii:
[----:B------:R-:W-:Y:S01]  /*0000*/  LDC R1, c[0x0][0x37c] ;  /* 0x0000df00ff017b82 */ /* 0x000fe20000000800 */
[----:B------:R-:W0:Y:S07]  /*0010*/  S2R R0, SR_TID.X ;  /* 0x0000000000007919 */ /* 0x000e2e0000002100 */
[----:B------:R-:W0:Y:S01]  /*0020*/  S2UR UR4, SR_CTAID.X ;  /* 0x00000000000479c3 */ /* 0x000e220000002500 */
[----:B------:R-:W1:Y:S01]  /*0030*/  LDCU.64 UR6, c[0x0][0x388] ;  /* 0x00007100ff0677ac */ /* 0x000e620008000a00 */
[----:B------:R-:W2:Y:S06]  /*0040*/  S2R R5, SR_TID.Y ;  /* 0x0000000000057919 */ /* 0x000eac0000002200 */
[----:B------:R-:W0:Y:S08]  /*0050*/  LDC R3, c[0x0][0x360] ;  /* 0x0000d800ff037b82 */ /* 0x000e300000000800 */
[----:B------:R-:W2:Y:S08]  /*0060*/  S2UR UR5, SR_CTAID.Y ;  /* 0x00000000000579c3 */ /* 0x000eb00000002600 */
[----:B------:R-:W2:Y:S01]  /*0070*/  LDC R2, c[0x0][0x364] ;  /* 0x0000d900ff027b82 */ /* 0x000ea20000000800 */
[----:B0-----:R-:W-:-:S05]  /*0080*/  IMAD R0, R3, UR4, R0 ;  /* 0x0000000403007c24 */ /* 0x001fca000f8e0200 */
[----:B-1----:R-:W-:Y:S01]  /*0090*/  ISETP.GE.AND P0, PT, R0, UR7, PT ;  /* 0x0000000700007c0c */ /* 0x002fe2000bf06270 */
[----:B--2---:R-:W-:-:S05]  /*00a0*/  IMAD R5, R2, UR5, R5 ;  /* 0x0000000502057c24 */ /* 0x004fca000f8e0205 */
[----:B------:R-:W-:-:S13]  /*00b0*/  ISETP.GE.OR P0, PT, R5, UR6, P0 ;  /* 0x0000000605007c0c */ /* 0x000fda0008706670 */
[----:B------:R-:W-:Y:S05]  /*00c0*/  @P0 EXIT ;  /* 0x000000000000094d */ /* 0x000fea0003800000 */
[----:B------:R-:W0:Y:S01]  /*00d0*/  LDC.64 R2, c[0x0][0x380] ;  /* 0x0000e000ff027b82 */ /* 0x000e220000000a00 */
[----:B------:R-:W1:Y:S01]  /*00e0*/  LDCU.64 UR4, c[0x0][0x358] ;  /* 0x00006b00ff0477ac */ /* 0x000e620008000a00 */
[----:B------:R-:W-:Y:S01]  /*00f0*/  IMAD R5, R5, UR7, R0 ;  /* 0x0000000705057c24 */ /* 0x000fe2000f8e0200 */
[----:B------:R-:W-:-:S03]  /*0100*/  MOV R7, 0xffffffff ;  /* 0xffffffff00077802 */ /* 0x000fc60000000f00 */
[----:B0-----:R-:W-:-:S05]  /*0110*/  IMAD.WIDE R2, R5, 0x4, R2 ;  /* 0x0000000405027825 */ /* 0x001fca00078e0202 */
[----:B-1----:R-:W-:Y:S01]  /*0120*/  STG.E desc[UR4][R2.64], R7 ;  /* 0x0000000702007986 */ /* 0x002fe2000c101904 */
[----:B------:R-:W-:Y:S05]  /*0130*/  EXIT ;  /* 0x000000000000794d */ /* 0x000fea0003800000 */
.L_x_26:
        /* <DEDUP_REMOVED lines=12> */
.L_x_124:


//--------------------- .text._Z14caer_caramelosPiii --------------------------
	.section	.text._Z14caer_caramelosPiii,"ax",@progbits
	.align	128
        .global         _Z14caer_caramelosPiii
        .type           _Z14caer_caramelosPiii,@function
        .size           _Z14caer_caramelosPiii,(.L_x_125 - _Z14caer_caramelosPiii)
        .other          _Z14caer_caramelosPiii,@"STO_CUDA_ENTRY STV_DEFAULT"
_Z14caer_caramelosPiii:
.text._Z14caer_caramelosPiii:
[----:B------:R-:W-:Y:S01]  /*0000*/  LDC R1, c[0x0][0x37c] ;  /* 0x0000df00ff017b82 */ /* 0x000fe20000000800 */
[----:B------:R-:W0:Y:S07]  /*0010*/  S2R R5, SR_TID.Y ;  /* 0x0000000000057919 */ /* 0x000e2e0000002200 */
[----:B------:R-:W1:Y:S01]  /*0020*/  S2UR UR5, SR_CTAID.Y ;  /* 0x00000000000579c3 */ /* 0x000e620000002600 */
[----:B------:R-:W2:Y:S01]  /*0030*/  LDCU UR8, c[0x0][0x360] ;  /* 0x00006c00ff0877ac */ /* 0x000ea20008000800 */
[----:B------:R-:W-:Y:S01]  /*0040*/  BSSY.RECONVERGENT B0, `(.L_x_27) ;  /* 0x00000d3000007945 */ /* 0x000fe20003800200 */
[----:B------:R-:W2:Y:S01]  /*0050*/  S2R R3, SR_TID.X ;  /* 0x0000000000037919 */ /* 0x000ea20000002100 */
[----:B------:R-:W-:Y:S01]  /*0060*/  IMAD.MOV.U32 R19, RZ, RZ, RZ ;  /* 0x000000ffff137224 */ /* 0x000fe200078e00ff */
[----:B------:R-:W1:Y:S01]  /*0070*/  LDCU UR4, c[0x0][0x364] ;  /* 0x00006c80ff0477ac */ /* 0x000e620008000800 */
[----:B------:R-:W2:Y:S02]  /*0080*/  S2R R2, SR_CTAID.X ;  /* 0x0000000000027919 */ /* 0x000ea40000002500 */
[----:B------:R-:W3:Y:S01]  /*0090*/  LDC R7, c[0x0][0x388] ;  /* 0x0000e200ff077b82 */ /* 0x000ee20000000800 */
[----:B------:R-:W4:Y:S01]  /*00a0*/  LDCU.64 UR6, c[0x0][0x358] ;  /* 0x00006b00ff0677ac */ /* 0x000f220008000a00 */
[----:B-1----:R-:W-:-:S06]  /*00b0*/  UIMAD UR4, UR4, UR5, URZ ;  /* 0x00000005040472a4 */ /* 0x002fcc000f8e02ff */
[----:B0-----:R-:W-:-:S05]  /*00c0*/  VIADD R0, R5, UR4 ;  /* 0x0000000405007c36 */ /* 0x001fca0008000000 */
[----:B---3--:R-:W-:Y:S01]  /*00d0*/  ISETP.GE.AND P0, PT, R0, R7, PT ;  /* 0x000000070000720c */ /* 0x008fe20003f06270 */
[----:B--2---:R-:W-:-:S12]  /*00e0*/  IMAD R3, R2, UR8, R3 ;  /* 0x0000000802037c24 */ /* 0x004fd8000f8e0203 */
[----:B----4-:R-:W-:Y:S05]  /*00f0*/  @P0 BRA `(.L_x_28) ;  /* 0x0000000c001c0947 */ /* 0x010fea0003800000 */
[----:B------:R-:W-:Y:S01]  /*0100*/  IADD3 R2, PT, PT, R5, UR4, -R7 ;  /* 0x0000000405027c10 */ /* 0x000fe2000fffe807 */
[----:B------:R-:W-:Y:S01]  /*0110*/  BSSY.RECONVERGENT B1, `(.L_x_29) ;  /* 0x0000064000017945 */ /* 0x000fe20003800200 */
[----:B------:R-:W-:Y:S01]  /*0120*/  IADD3 R4, PT, PT, -R0, R7, RZ ;  /* 0x0000000700047210 */ /* 0x000fe20007ffe1ff */
[----:B------:R-:W-:Y:S01]  /*0130*/  IMAD.MOV.U32 R19, RZ, RZ, RZ ;  /* 0x000000ffff137224 */ /* 0x000fe200078e00ff */
[----:B------:R-:W-:Y:S01]  /*0140*/  ISETP.GT.U32.AND P1, PT, R2, -0x10, PT ;  /* 0xfffffff00200780c */ /* 0x000fe20003f24070 */
[----:B------:R-:W-:Y:S01]  /*0150*/  IMAD.MOV.U32 R2, RZ, RZ, R0 ;  /* 0x000000ffff027224 */ /* 0x000fe200078e0000 */
[----:B------:R-:W-:-:S04]  /*0160*/  LOP3.LUT R5, R4, 0xf, RZ, 0xc0, !PT ;  /* 0x0000000f04057812 */ /* 0x000fc800078ec0ff */
[----:B------:R-:W-:-:S07]  /*0170*/  ISETP.NE.AND P0, PT, R5, RZ, PT ;  /* 0x000000ff0500720c */ /* 0x000fce0003f05270 */
[----:B------:R-:W-:Y:S06]  /*0180*/  @P1 BRA `(.L_x_30) ;  /* 0x0000000400701947 */ /* 0x000fec0003800000 */
[----:B------:R-:W0:Y:S01]  /*0190*/  LDC R7, c[0x0][0x38c] ;  /* 0x0000e300ff077b82 */ /* 0x000e220000000800 */
[----:B------:R-:W-:Y:S01]  /*01a0*/  LOP3.LUT R6, R4, 0xfffffff0, RZ, 0xc0, !PT ;  /* 0xfffffff004067812 */ /* 0x000fe200078ec0ff */
[----:B------:R-:W-:Y:S02]  /*01b0*/  HFMA2 R19, -RZ, RZ, 0, 0 ;  /* 0x00000000ff137431 */ /* 0x000fe400000001ff */
[----:B------:R-:W-:Y:S02]  /*01c0*/  IMAD.MOV.U32 R2, RZ, RZ, R0 ;  /* 0x000000ffff027224 */ /* 0x000fe400078e0000 */
[----:B------:R-:W-:Y:S02]  /*01d0*/  IMAD.MOV R6, RZ, RZ, -R6 ;  /* 0x000000ffff067224 */ /* 0x000fe400078e0a06 */
[----:B------:R-:W1:Y:S01]  /*01e0*/  LDC.64 R14, c[0x0][0x380] ;  /* 0x0000e000ff0e7b82 */ /* 0x000e620000000a00 */
[----:B0-----:R-:W-:-:S07]  /*01f0*/  IMAD R8, R0, R7, R3 ;  /* 0x0000000700087224 */ /* 0x001fce00078e0203 */
.L_x_31:
[----:B-1----:R-:W-:-:S05]  /*0200*/  IMAD.WIDE R22, R8, 0x4, R14 ;  /* 0x0000000408167825 */ /* 0x002fca00078e020e */
[----:B------:R-:W2:Y:S01]  /*0210*/  LDG.E R18, desc[UR6][R22.64] ;  /* 0x0000000616127981 */ /* 0x000ea2000c1e1900 */
[----:B------:R-:W-:-:S05]  /*0220*/  IMAD.WIDE R28, R7, 0x4, R22 ;  /* 0x00000004071c7825 */ /* 0x000fca00078e0216 */
[----:B------:R-:W3:Y:S01]  /*0230*/  LDG.E R20, desc[UR6][R28.64] ;  /* 0x000000061c147981 */ /* 0x000ee2000c1e1900 */
[----:B------:R-:W-:-:S05]  /*0240*/  IMAD.WIDE R24, R7, 0x4, R28 ;  /* 0x0000000407187825 */ /* 0x000fca00078e021c */
[----:B------:R0:W4:Y:S02]  /*0250*/  LDG.E R9, desc[UR6][R24.64] ;  /* 0x0000000618097981 */ /* 0x000124000c1e1900 */
[----:B0-----:R-:W-:-:S05]  /*0260*/  IMAD.WIDE R24, R7, 0x4, R24 ;  /* 0x0000000407187825 */ /* 0x001fca00078e0218 */
[----:B------:R-:W5:Y:S01]  /*0270*/  LDG.E R10, desc[UR6][R24.64] ;  /* 0x00000006180a7981 */ /* 0x000f62000c1e1900 */
[----:B------:R-:W-:-:S05]  /*0280*/  IMAD.WIDE R26, R7, 0x4, R24 ;  /* 0x00000004071a7825 */ /* 0x000fca00078e0218 */
[----:B------:R-:W5:Y:S01]  /*0290*/  LDG.E R11, desc[UR6][R26.64] ;  /* 0x000000061a0b7981 */ /* 0x000f62000c1e1900 */
[----:B------:R-:W-:-:S05]  /*02a0*/  IMAD.WIDE R16, R7, 0x4, R26 ;  /* 0x0000000407107825 */ /* 0x000fca00078e021a */
[----:B------:R0:W5:Y:S02]  /*02b0*/  LDG.E R12, desc[UR6][R16.64] ;  /* 0x00000006100c7981 */ /* 0x000164000c1e1900 */
[----:B0-----:R-:W-:-:S05]  /*02c0*/  IMAD.WIDE R16, R7, 0x4, R16 ;  /* 0x0000000407107825 */ /* 0x001fca00078e0210 */
[----:B------:R-:W5:Y:S01]  /*02d0*/  LDG.E R13, desc[UR6][R16.64] ;  /* 0x00000006100d7981 */ /* 0x000f62000c1e1900 */
[----:B------:R-:W-:-:S05]  /*02e0*/  IMAD.WIDE R28, R7, 0x4, R16 ;  /* 0x00000004071c7825 */ /* 0x000fca00078e0210 */
[----:B------:R0:W5:Y:S02]  /*02f0*/  LDG.E R22, desc[UR6][R28.64] ;  /* 0x000000061c167981 */ /* 0x000164000c1e1900 */
[----:B0-----:R-:W-:-:S05]  /*0300*/  IMAD.WIDE R28, R7, 0x4, R28 ;  /* 0x00000004071c7825 */ /* 0x001fca00078e021c */
[----:B------:R0:W5:Y:S02]  /*0310*/  LDG.E R23, desc[UR6][R28.64] ;  /* 0x000000061c177981 */ /* 0x000164000c1e1900 */
[----:B0-----:R-:W-:-:S05]  /*0320*/  IMAD.WIDE R28, R7, 0x4, R28 ;  /* 0x00000004071c7825 */ /* 0x001fca00078e021c */
[----:B------:R-:W5:Y:S01]  /*0330*/  LDG.E R24, desc[UR6][R28.64] ;  /* 0x000000061c187981 */ /* 0x000f62000c1e1900 */
[----:B------:R-:W-:-:S05]  /*0340*/  IMAD.WIDE R26, R7, 0x4, R28 ;  /* 0x00000004071a7825 */ /* 0x000fca00078e021c */
[----:B------:R-:W5:Y:S01]  /*0350*/  LDG.E R25, desc[UR6][R26.64] ;  /* 0x000000061a197981 */ /* 0x000f62000c1e1900 */
[----:B------:R-:W-:-:S05]  /*0360*/  IMAD.WIDE R16, R7, 0x4, R26 ;  /* 0x0000000407107825 */ /* 0x000fca00078e021a */
[----:B------:R0:W5:Y:S02]  /*0370*/  LDG.E R26, desc[UR6][R16.64] ;  /* 0x00000006101a7981 */ /* 0x000164000c1e1900 */
[----:B0-----:R-:W-:-:S05]  /*0380*/  IMAD.WIDE R16, R7, 0x4, R16 ;  /* 0x0000000407107825 */ /* 0x001fca00078e0210 */
[----:B------:R0:W5:Y:S01]  /*0390*/  LDG.E R27, desc[UR6][R16.64] ;  /* 0x00000006101b7981 */ /* 0x000162000c1e1900 */
[----:B------:R-:W-:Y:S01]  /*03a0*/  IADD3 R28, PT, PT, R19, 0x1, RZ ;  /* 0x00000001131c7810 */ /* 0x000fe20007ffe0ff */
[----:B0-----:R-:W-:-:S05]  /*03b0*/  IMAD.WIDE R16, R7, 0x4, R16 ;  /* 0x0000000407107825 */ /* 0x001fca00078e0210 */
[----:B------:R-:W5:Y:S01]  /*03c0*/  LDG.E R29, desc[UR6][R16.64] ;  /* 0x00000006101d7981 */ /* 0x000f62000c1e1900 */
[----:B--2---:R-:W-:-:S13]  /*03d0*/  ISETP.NE.AND P1, PT, R18, -0x1, PT ;  /* 0xffffffff1200780c */ /* 0x004fda0003f25270 */
[----:B------:R-:W-:Y:S02]  /*03e0*/  @P1 IMAD.MOV R28, RZ, RZ, R19 ;  /* 0x000000ffff1c1224 */ /* 0x000fe400078e0213 */
[----:B------:R-:W-:-:S05]  /*03f0*/  IMAD.WIDE R18, R7, 0x4, R16 ;  /* 0x0000000407127825 */ /* 0x000fca00078e0210 */
[----:B------:R-:W2:Y:S01]  /*0400*/  LDG.E R16, desc[UR6][R18.64] ;  /* 0x0000000612107981 */ /* 0x000ea2000c1e1900 */
[----:B---3--:R-:W-:Y:S01]  /*0410*/  ISETP.NE.AND P2, PT, R20, -0x1, PT ;  /* 0xffffffff1400780c */ /* 0x008fe20003f45270 */
[----:B------:R-:W-:-:S06]  /*0420*/  IMAD.WIDE R20, R7, 0x4, R18 ;  /* 0x0000000407147825 */ /* 0x000fcc00078e0212 */
[----:B------:R-:W3:Y:S01]  /*0430*/  LDG.E R20, desc[UR6][R20.64] ;  /* 0x0000000614147981 */ /* 0x000ee2000c1e1900 */
[----:B----4-:R-:W-:Y:S01]  /*0440*/  ISETP.NE.AND P1, PT, R9, -0x1, PT ;  /* 0xffffffff0900780c */ /* 0x010fe20003f25270 */
[----:B------:R-:W-:-:S04]  /*0450*/  VIADD R9, R28, 0x1 ;  /* 0x000000011c097836 */ /* 0x000fc80000000000 */
[----:B------:R-:W-:Y:S02]  /*0460*/  @P2 IADD3 R9, PT, PT, R28, RZ, RZ ;  /* 0x000000ff1c092210 */ /* 0x000fe40007ffe0ff */
[----:B-----5:R-:W-:-:S03]  /*0470*/  ISETP.NE.AND P2, PT, R10, -0x1, PT ;  /* 0xffffffff0a00780c */ /* 0x020fc60003f45270 */
[----:B------:R-:W-:-:S03]  /*0480*/  VIADD R10, R9, 0x1 ;  /* 0x00000001090a7836 */ /* 0x000fc60000000000 */
[----:B------:R-:W-:Y:S01]  /*0490*/  @P1 IMAD.MOV R10, RZ, RZ, R9 ;  /* 0x000000ffff0a1224 */ /* 0x000fe200078e0209 */
[----:B------:R-:W-:-:S04]  /*04a0*/  ISETP.NE.AND P1, PT, R11, -0x1, PT ;  /* 0xffffffff0b00780c */ /* 0x000fc80003f25270 */
[----:B------:R-:W-:Y:S02]  /*04b0*/  IADD3 R9, PT, PT, R10, 0x1, RZ ;  /* 0x000000010a097810 */ /* 0x000fe40007ffe0ff */
        /* <DEDUP_REMOVED lines=12> */
[----:B------:R-:W-:-:S05]  /*0580*/  @P2 IMAD.MOV R9, RZ, RZ, R10 ;  /* 0x000000ffff092224 */ /* 0x000fca00078e020a */
[----:B------:R-:W-:Y:S02]  /*0590*/  IADD3 R10, PT, PT, R9, 0x1, RZ ;  /* 0x00000001090a7810 */ /* 0x000fe40007ffe0ff */
[----:B------:R-:W-:Y:S01]  /*05a0*/  ISETP.NE.AND P2, PT, R24, -0x1, PT ;  /* 0xffffffff1800780c */ /* 0x000fe20003f45270 */
[----:B------:R-:W-:Y:S01]  /*05b0*/  @P1 IMAD.MOV R10, RZ, RZ, R9 ;  /* 0x000000ffff0a1224 */ /* 0x000fe200078e0209 */
[----:B------:R-:W-:-:S04]  /*05c0*/  ISETP.NE.AND P1, PT, R25, -0x1, PT ;  /* 0xffffffff1900780c */ /* 0x000fc80003f25270 */
[----:B------:R-:W-:-:S07]  /*05d0*/  IADD3 R9, PT, PT, R10, 0x1, RZ ;  /* 0x000000010a097810 */ /* 0x000fce0007ffe0ff */
[----:B------:R-:W-:Y:S01]  /*05e0*/  @P2 IMAD.MOV R9, RZ, RZ, R10 ;  /* 0x000000ffff092224 */ /* 0x000fe200078e020a */
[----:B------:R-:W-:-:S04]  /*05f0*/  ISETP.NE.AND P2, PT, R26, -0x1, PT ;  /* 0xffffffff1a00780c */ /* 0x000fc80003f45270 */
[----:B------:R-:W-:Y:S01]  /*0600*/  IADD3 R10, PT, PT, R9, 0x1, RZ ;  /* 0x00000001090a7810 */ /* 0x000fe20007ffe0ff */
[----:B------:R-:W-:-:S05]  /*0610*/  @P1 IMAD.MOV R10, RZ, RZ, R9 ;  /* 0x000000ffff0a1224 */ /* 0x000fca00078e0209 */
[----:B------:R-:W-:Y:S02]  /*0620*/  IADD3 R9, PT, PT, R10, 0x1, RZ ;  /* 0x000000010a097810 */ /* 0x000fe40007ffe0ff */
[----:B------:R-:W-:Y:S01]  /*0630*/  ISETP.NE.AND P1, PT, R27, -0x1, PT ;  /* 0xffffffff1b00780c */ /* 0x000fe20003f25270 */
[----:B------:R-:W-:-:S05]  /*0640*/  @P2 IMAD.MOV R9, RZ, RZ, R10 ;  /* 0x000000ffff092224 */ /* 0x000fca00078e020a */
[----:B------:R-:W-:Y:S02]  /*0650*/  IADD3 R10, PT, PT, R9, 0x1, RZ ;  /* 0x00000001090a7810 */ /* 0x000fe40007ffe0ff */
[----:B------:R-:W-:-:S05]  /*0660*/  ISETP.NE.AND P2, PT, R29, -0x1, PT ;  /* 0xffffffff1d00780c */ /* 0x000fca0003f45270 */
[----:B------:R-:W-:Y:S02]  /*0670*/  @P1 IMAD.MOV R10, RZ, RZ, R9 ;  /* 0x000000ffff0a1224 */ /* 0x000fe400078e0209 */
[----:B------:R-:W-:-:S03]  /*0680*/  VIADD R6, R6, 0x10 ;  /* 0x0000001006067836 */ /* 0x000fc60000000000 */
[----:B------:R-:W-:-:S03]  /*0690*/  IADD3 R9, PT, PT, R10, 0x1, RZ ;  /* 0x000000010a097810 */ /* 0x000fc60007ffe0ff */
[----:B------:R-:W-:-:S05]  /*06a0*/  @P2 IMAD.MOV R9, RZ, RZ, R10 ;  /* 0x000000ffff092224 */ /* 0x000fca00078e020a */
[----:B------:R-:W-:Y:S02]  /*06b0*/  IADD3 R10, PT, PT, R9, 0x1, RZ ;  /* 0x00000001090a7810 */ /* 0x000fe40007ffe0ff */
[----:B------:R-:W-:Y:S02]  /*06c0*/  IADD3 R2, PT, PT, R2, 0x10, RZ ;  /* 0x0000001002027810 */ /* 0x000fe40007ffe0ff */
[----:B------:R-:W-:Y:S02]  /*06d0*/  LEA R8, R7, R8, 0x4 ;  /* 0x0000000807087211 */ /* 0x000fe400078e20ff */
[----:B--2---:R-:W-:Y:S02]  /*06e0*/  ISETP.NE.AND P1, PT, R16, -0x1, PT ;  /* 0xffffffff1000780c */ /* 0x004fe40003f25270 */
[----:B---3--:R-:W-:-:S11]  /*06f0*/  ISETP.NE.AND P2, PT, R20, -0x1, PT ;  /* 0xffffffff1400780c */ /* 0x008fd60003f45270 */
[----:B------:R-:W-:Y:S02]  /*0700*/  @P1 IADD3 R10, PT, PT, R9, RZ, RZ ;  /* 0x000000ff090a1210 */ /* 0x000fe40007ffe0ff */
[----:B------:R-:W-:-:S03]  /*0710*/  ISETP.NE.AND P1, PT, R6, RZ, PT ;  /* 0x000000ff0600720c */ /* 0x000fc60003f25270 */
[----:B------:R-:W-:Y:S02]  /*0720*/  VIADD R19, R10, 0x1 ;  /* 0x000000010a137836 */ /* 0x000fe40000000000 */
[----:B------:R-:W-:-:S08]  /*0730*/  @P2 IMAD.MOV R19, RZ, RZ, R10 ;  /* 0x000000ffff132224 */ /* 0x000fd000078e020a */
[----:B------:R-:W-:Y:S05]  /*0740*/  @P1 BRA `(.L_x_31) ;  /* 0xfffffff800ac1947 */ /* 0x000fea000383ffff */
.L_x_30:
[----:B------:R-:W-:Y:S05]  /*0750*/  BSYNC.RECONVERGENT B1 ;  /* 0x0000000000017941 */ /* 0x000fea0003800200 */
.L_x_29:
[----:B------:R-:W-:Y:S05]  /*0760*/  @!P0 BRA `(.L_x_28) ;  /* 0x0000000400808947 */ /* 0x000fea0003800000 */
[----:B------:R-:W-:Y:S01]  /*0770*/  ISETP.GE.U32.AND P1, PT, R5, 0x8, PT ;  /* 0x000000080500780c */ /* 0x000fe20003f26070 */
[----:B------:R-:W-:Y:S01]  /*0780*/  BSSY.RECONVERGENT B1, `(.L_x_32) ;  /* 0x0000030000017945 */ /* 0x000fe20003800200 */
[----:B------:R-:W-:-:S04]  /*0790*/  LOP3.LUT R20, R4, 0x7, RZ, 0xc0, !PT ;  /* 0x0000000704147812 */ /* 0x000fc800078ec0ff */
[----:B------:R-:W-:-:S07]  /*07a0*/  ISETP.NE.AND P0, PT, R20, RZ, PT ;  /* 0x000000ff1400720c */ /* 0x000fce0003f05270 */
[----:B------:R-:W-:Y:S06]  /*07b0*/  @!P1 BRA `(.L_x_33) ;  /* 0x0000000000b09947 */ /* 0x000fec0003800000 */
[----:B------:R-:W0:Y:S08]  /*07c0*/  LDC R5, c[0x0][0x38c] ;  /* 0x0000e300ff057b82 */ /* 0x000e300000000800 */
[----:B------:R-:W1:Y:S01]  /*07d0*/  LDC.64 R6, c[0x0][0x380] ;  /* 0x0000e000ff067b82 */ /* 0x000e620000000a00 */
[----:B0-----:R-:W-:-:S04]  /*07e0*/  IMAD R9, R2, R5, R3 ;  /* 0x0000000502097224 */ /* 0x001fc800078e0203 */
[----:B-1----:R-:W-:-:S05]  /*07f0*/  IMAD.WIDE R6, R9, 0x4, R6 ;  /* 0x0000000409067825 */ /* 0x002fca00078e0206 */
[----:B------:R0:W2:Y:S01]  /*0800*/  LDG.E R25, desc[UR6][R6.64] ;  /* 0x0000000606197981 */ /* 0x0000a2000c1e1900 */
[----:B------:R-:W-:-:S05]  /*0810*/  IMAD.WIDE R8, R5, 0x4, R6 ;  /* 0x0000000405087825 */ /* 0x000fca00078e0206 */
[----:B------:R1:W3:Y:S01]  /*0820*/  LDG.E R18, desc[UR6][R8.64] ;  /* 0x0000000608127981 */ /* 0x0002e2000c1e1900 */
[----:B------:R-:W-:-:S05]  /*0830*/  IMAD.WIDE R10, R5, 0x4, R8 ;  /* 0x00000004050a7825 */ /* 0x000fca00078e0208 */
[----:B------:R-:W4:Y:S01]  /*0840*/  LDG.E R21, desc[UR6][R10.64] ;  /* 0x000000060a157981 */ /* 0x000f22000c1e1900 */
[----:B------:R-:W-:-:S05]  /*0850*/  IMAD.WIDE R12, R5, 0x4, R10 ;  /* 0x00000004050c7825 */ /* 0x000fca00078e020a */
[----:B------:R-:W5:Y:S01]  /*0860*/  LDG.E R22, desc[UR6][R12.64] ;  /* 0x000000060c167981 */ /* 0x000f62000c1e1900 */
[----:B------:R-:W-:-:S05]  /*0870*/  IMAD.WIDE R14, R5, 0x4, R12 ;  /* 0x00000004050e7825 */ /* 0x000fca00078e020c */
[----:B------:R-:W5:Y:S01]  /*0880*/  LDG.E R23, desc[UR6][R14.64] ;  /* 0x000000060e177981 */ /* 0x000f62000c1e1900 */
[----:B------:R-:W-:-:S05]  /*0890*/  IMAD.WIDE R16, R5, 0x4, R14 ;  /* 0x0000000405107825 */ /* 0x000fca00078e020e */
[----:B------:R-:W5:Y:S01]  /*08a0*/  LDG.E R24, desc[UR6][R16.64] ;  /* 0x0000000610187981 */ /* 0x000f62000c1e1900 */
[----:B0-----:R-:W-:-:S05]  /*08b0*/  IMAD.WIDE R6, R5, 0x4, R16 ;  /* 0x0000000405067825 */ /* 0x001fca00078e0210 */
[----:B------:R0:W5:Y:S01]  /*08c0*/  LDG.E R26, desc[UR6][R6.64] ;  /* 0x00000006061a7981 */ /* 0x000162000c1e1900 */
[----:B-1----:R-:W-:-:S06]  /*08d0*/  IMAD.WIDE R8, R5, 0x4, R6 ;  /* 0x0000000405087825 */ /* 0x002fcc00078e0206 */
[----:B------:R-:W5:Y:S01]  /*08e0*/  LDG.E R8, desc[UR6][R8.64] ;  /* 0x0000000608087981 */ /* 0x000f62000c1e1900 */
[----:B------:R-:W-:Y:S01]  /*08f0*/  VIADD R5, R19, 0x1 ;  /* 0x0000000113057836 */ /* 0x000fe20000000000 */
[----:B------:R-:W-:Y:S02]  /*0900*/  IADD3 R2, PT, PT, R2, 0x8, RZ ;  /* 0x0000000802027810 */ /* 0x000fe40007ffe0ff */
[----:B--2---:R-:W-:Y:S02]  /*0910*/  ISETP.NE.AND P2, PT, R25, -0x1, PT ;  /* 0xffffffff1900780c */ /* 0x004fe40003f45270 */
[----:B---3--:R-:W-:-:S11]  /*0920*/  ISETP.NE.AND P1, PT, R18, -0x1, PT ;  /* 0xffffffff1200780c */ /* 0x008fd60003f25270 */
[----:B------:R-:W-:Y:S02]  /*0930*/  @P2 IADD3 R5, PT, PT, R19, RZ, RZ ;  /* 0x000000ff13052210 */ /* 0x000fe40007ffe0ff */
[----:B----4-:R-:W-:-:S03]  /*0940*/  ISETP.NE.AND P2, PT, R21, -0x1, PT ;  /* 0xffffffff1500780c */ /* 0x010fc60003f45270 */
[C---:B------:R-:W-:Y:S01]  /*0950*/  VIADD R10, R5.reuse, 0x1 ;  /* 0x00000001050a7836 */ /* 0x040fe20000000000 */
[----:B------:R-:W-:Y:S02]  /*0960*/  @P1 IADD3 R10, PT, PT, R5, RZ, RZ ;  /* 0x000000ff050a1210 */ /* 0x000fe40007ffe0ff */
[----:B-----5:R-:W-:-:S03]  /*0970*/  ISETP.NE.AND P1, PT, R22, -0x1, PT ;  /* 0xffffffff1600780c */ /* 0x020fc60003f25270 */
[----:B------:R-:W-:-:S04]  /*0980*/  VIADD R5, R10, 0x1 ;  /* 0x000000010a057836 */ /* 0x000fc80000000000 */
[----:B------:R-:W-:Y:S02]  /*0990*/  @P2 IADD3 R5, PT, PT, R10, RZ, RZ ;  /* 0x000000ff0a052210 */ /* 0x000fe40007ffe0ff */
[----:B------:R-:W-:-:S03]  /*09a0*/  ISETP.NE.AND P2, PT, R23, -0x1, PT ;  /* 0xffffffff1700780c */ /* 0x000fc60003f45270 */
[C---:B0-----:R-:W-:Y:S01]  /*09b0*/  VIADD R6, R5.reuse, 0x1 ;  /* 0x0000000105067836 */ /* 0x041fe20000000000 */
[----:B------:R-:W-:Y:S02]  /*09c0*/  @P1 IADD3 R6, PT, PT, R5, RZ, RZ ;  /* 0x000000ff05061210 */ /* 0x000fe40007ffe0ff */
[----:B------:R-:W-:-:S03]  /*09d0*/  ISETP.NE.AND P1, PT, R24, -0x1, PT ;  /* 0xffffffff1800780c */ /* 0x000fc60003f25270 */
[----:B------:R-:W-:-:S04]  /*09e0*/  VIADD R5, R6, 0x1 ;  /* 0x0000000106057836 */ /* 0x000fc80000000000 */
[----:B------:R-:W-:Y:S02]  /*09f0*/  @P2 IADD3 R5, PT, PT, R6, RZ, RZ ;  /* 0x000000ff06052210 */ /* 0x000fe40007ffe0ff */
[----:B------:R-:W-:-:S03]  /*0a00*/  ISETP.NE.AND P2, PT, R26, -0x1, PT ;  /* 0xffffffff1a00780c */ /* 0x000fc60003f45270 */
[C---:B------:R-:W-:Y:S01]  /*0a10*/  VIADD R6, R5.reuse, 0x1 ;  /* 0x0000000105067836 */ /* 0x040fe20000000000 */
[----:B------:R-:W-:Y:S02]  /*0a20*/  @P1 IADD3 R6, PT, PT, R5, RZ, RZ ;  /* 0x000000ff05061210 */ /* 0x000fe40007ffe0ff */
[----:B------:R-:W-:-:S03]  /*0a30*/  ISETP.NE.AND P1, PT, R8, -0x1, PT ;  /* 0xffffffff0800780c */ /* 0x000fc60003f25270 */
[----:B------:R-:W-:-:S04]  /*0a40*/  VIADD R5, R6, 0x1 ;  /* 0x0000000106057836 */ /* 0x000fc80000000000 */
[----:B------:R-:W-:-:S05]  /*0a50*/  @P2 IADD3 R5, PT, PT, R6, RZ, RZ ;  /* 0x000000ff06052210 */ /* 0x000fca0007ffe0ff */
[----:B------:R-:W-:Y:S02]  /*0a60*/  VIADD R19, R5, 0x1 ;  /* 0x0000000105137836 */ /* 0x000fe40000000000 */
[----:B------:R-:W-:-:S07]  /*0a70*/  @P1 IMAD.MOV R19, RZ, RZ, R5 ;  /* 0x000000ffff131224 */ /* 0x000fce00078e0205 */
.L_x_33:
[----:B------:R-:W-:Y:S05]  /*0a80*/  BSYNC.RECONVERGENT B1 ;  /* 0x0000000000017941 */ /* 0x000fea0003800200 */
.L_x_32:
        /* <DEDUP_REMOVED lines=10> */
[----:B------:R-:W2:Y:S01]  /*0b30*/  LDG.E R15, desc[UR6][R4.64] ;  /* 0x00000006040f7981 */ /* 0x000ea2000c1e1900 */
[----:B------:R-:W-:-:S05]  /*0b40*/  IMAD.WIDE R6, R11, 0x4, R4 ;  /* 0x000000040b067825 */ /* 0x000fca00078e0204 */
[----:B------:R-:W3:Y:S01]  /*0b50*/  LDG.E R13, desc[UR6][R6.64] ;  /* 0x00000006060d7981 */ /* 0x000ee2000c1e1900 */
[----:B------:R-:W-:-:S05]  /*0b60*/  IMAD.WIDE R8, R11, 0x4, R6 ;  /* 0x000000040b087825 */ /* 0x000fca00078e0206 */
[----:B------:R-:W4:Y:S01]  /*0b70*/  LDG.E R14, desc[UR6][R8.64] ;  /* 0x00000006080e7981 */ /* 0x000f22000c1e1900 */
[----:B------:R-:W-:-:S06]  /*0b80*/  IMAD.WIDE R10, R11, 0x4, R8 ;  /* 0x000000040b0a7825 */ /* 0x000fcc00078e0208 */
[----:B------:R-:W5:Y:S01]  /*0b90*/  LDG.E R10, desc[UR6][R10.64] ;  /* 0x000000060a0a7981 */ /* 0x000f62000c1e1900 */
[----:B------:R-:W-:Y:S01]  /*0ba0*/  VIADD R2, R2, 0x4 ;  /* 0x0000000402027836 */ /* 0x000fe20000000000 */
[----:B--2---:R-:W-:Y:S02]  /*0bb0*/  ISETP.NE.AND P2, PT, R15, -0x1, PT ;  /* 0xffffffff0f00780c */ /* 0x004fe40003f45270 */
[----:B---3--:R-:W-:Y:S02]  /*0bc0*/  ISETP.NE.AND P1, PT, R13, -0x1, PT ;  /* 0xffffffff0d00780c */ /* 0x008fe40003f25270 */
[----:B------:R-:W-:-:S09]  /*0bd0*/  IADD3 R13, PT, PT, R19, 0x1, RZ ;  /* 0x00000001130d7810 */ /* 0x000fd20007ffe0ff */
[----:B------:R-:W-:Y:S01]  /*0be0*/  @P2 IMAD.MOV R13, RZ, RZ, R19 ;  /* 0x000000ffff0d2224 */ /* 0x000fe200078e0213 */
[----:B----4-:R-:W-:-:S04]  /*0bf0*/  ISETP.NE.AND P2, PT, R14, -0x1, PT ;  /* 0xffffffff0e00780c */ /* 0x010fc80003f45270 */
[----:B------:R-:W-:Y:S01]  /*0c00*/  IADD3 R4, PT, PT, R13, 0x1, RZ ;  /* 0x000000010d047810 */ /* 0x000fe20007ffe0ff */
[----:B------:R-:W-:Y:S01]  /*0c10*/  @P1 IMAD.MOV R4, RZ, RZ, R13 ;  /* 0x000000ffff041224 */ /* 0x000fe200078e020d */
[----:B-----5:R-:W-:-:S04]  /*0c20*/  ISETP.NE.AND P1, PT, R10, -0x1, PT ;  /* 0xffffffff0a00780c */ /* 0x020fc80003f25270 */
[----:B------:R-:W-:-:S03]  /*0c30*/  IADD3 R5, PT, PT, R4, 0x1, RZ ;  /* 0x0000000104057810 */ /* 0x000fc60007ffe0ff */
[----:B------:R-:W-:-:S05]  /*0c40*/  @P2 IMAD.MOV R5, RZ, RZ, R4 ;  /* 0x000000ffff052224 */ /* 0x000fca00078e0204 */
[C---:B------:R-:W-:Y:S02]  /*0c50*/  IADD3 R19, PT, PT, R5.reuse, 0x1, RZ ;  /* 0x0000000105137810 */ /* 0x040fe40007ffe0ff */
[----:B------:R-:W-:-:S07]  /*0c60*/  @P1 IADD3 R19, PT, PT, R5, RZ, RZ ;  /* 0x000000ff05131210 */ /* 0x000fce0007ffe0ff */
.L_x_35:
[----:B------:R-:W-:Y:S05]  /*0c70*/  BSYNC.RECONVERGENT B1 ;  /* 0x0000000000017941 */ /* 0x000fea0003800200 */
.L_x_34:
[----:B------:R-:W-:Y:S05]  /*0c80*/  @!P0 BRA `(.L_x_28) ;  /* 0x0000000000388947 */ /* 0x000fea0003800000 */
[----:B------:R-:W0:Y:S01]  /*0c90*/  LDC R8, c[0x0][0x38c] ;  /* 0x0000e300ff087b82 */ /* 0x000e220000000800 */
[----:B------:R-:W-:-:S07]  /*0ca0*/  IMAD.MOV R12, RZ, RZ, -R12 ;  /* 0x000000ffff0c7224 */ /* 0x000fce00078e0a0c */
[----:B------:R-:W1:Y:S01]  /*0cb0*/  LDC.64 R6, c[0x0][0x380] ;  /* 0x0000e000ff067b82 */ /* 0x000e620000000a00 */
[----:B0-----:R-:W-:-:S07]  /*0cc0*/  IMAD R9, R2, R8, R3 ;  /* 0x0000000802097224 */ /* 0x001fce00078e0203 */
.L_x_36:
[----:B-1----:R-:W-:-:S06]  /*0cd0*/  IMAD.WIDE R4, R9, 0x4, R6 ;  /* 0x0000000409047825 */ /* 0x002fcc00078e0206 */
[----:B------:R-:W2:Y:S01]  /*0ce0*/  LDG.E R4, desc[UR6][R4.64] ;  /* 0x0000000604047981 */ /* 0x000ea2000c1e1900 */
[----:B------:R-:W-:Y:S01]  /*0cf0*/  IADD3 R12, PT, PT, R12, 0x1, RZ ;  /* 0x000000010c0c7810 */ /* 0x000fe20007ffe0ff */
[----:B------:R-:W-:Y:S02]  /*0d00*/  VIADD R2, R19, 0x1 ;  /* 0x0000000113027836 */ /* 0x000fe40000000000 */
[----:B------:R-:W-:Y:S01]  /*0d10*/  IMAD.IADD R9, R9, 0x1, R8 ;  /* 0x0000000109097824 */ /* 0x000fe200078e0208 */
[----:B------:R-:W-:Y:S02]  /*0d20*/  ISETP.NE.AND P1, PT, R12, RZ, PT ;  /* 0x000000ff0c00720c */ /* 0x000fe40003f25270 */
[----:B--2---:R-:W-:-:S13]  /*0d30*/  ISETP.NE.AND P0, PT, R4, -0x1, PT ;  /* 0xffffffff0400780c */ /* 0x004fda0003f05270 */
[----:B------:R-:W-:-:S04]  /*0d40*/  @P0 IADD3 R2, PT, PT, R19, RZ, RZ ;  /* 0x000000ff13020210 */ /* 0x000fc80007ffe0ff */
[----:B------:R-:W-:Y:S01]  /*0d50*/  MOV R19, R2 ;  /* 0x0000000200137202 */ /* 0x000fe20000000f00 */
[----:B------:R-:W-:Y:S06]  /*0d60*/  @P1 BRA `(.L_x_36) ;  /* 0xfffffffc00d81947 */ /* 0x000fec000383ffff */
.L_x_28:
[----:B------:R-:W-:Y:S05]  /*0d70*/  BSYNC.RECONVERGENT B0 ;  /* 0x0000000000007941 */ /* 0x000fea0003800200 */
.L_x_27:
[----:B------:R-:W-:Y:S01]  /*0d80*/  BAR.SYNC.DEFER_BLOCKING 0x0 ;  /* 0x0000000000007b1d */ /* 0x000fe20000010000 */
[----:B------:R-:W-:-:S13]  /*0d90*/  ISETP.NE.AND P0, PT, R19, RZ, PT ;  /* 0x000000ff1300720c */ /* 0x000fda0003f05270 */
[----:B------:R-:W-:Y:S05]  /*0da0*/  @!P0 EXIT ;  /* 0x000000000000894d */ /* 0x000fea0003800000 */
[----:B------:R-:W0:Y:S01]  /*0db0*/  LDC.64 R6, c[0x0][0x380] ;  /* 0x0000e000ff067b82 */ /* 0x000e220000000a00 */
[----:B------:R-:W1:Y:S02]  /*0dc0*/  LDCU UR4, c[0x0][0x38c] ;  /* 0x00007180ff0477ac */ /* 0x000e640008000800 */
[----:B-1----:R-:W-:-:S04]  /*0dd0*/  IMAD R5, R0, UR4, R3 ;  /* 0x0000000400057c24 */ /* 0x002fc8000f8e0203 */
[----:B0-----:R-:W-:-:S05]  /*0de0*/  IMAD.WIDE R4, R5, 0x4, R6 ;  /* 0x0000000405047825 */ /* 0x001fca00078e0206 */
[----:B------:R-:W2:Y:S02]  /*0df0*/  LDG.E R9, desc[UR6][R4.64] ;  /* 0x0000000604097981 */ /* 0x000ea4000c1e1900 */
[----:B--2---:R-:W-:-:S13]  /*0e00*/  ISETP.NE.AND P0, PT, R9, -0x1, PT ;  /* 0xffffffff0900780c */ /* 0x004fda0003f05270 */
[----:B------:R-:W-:Y:S05]  /*0e10*/  @!P0 EXIT ;  /* 0x000000000000894d */ /* 0x000fea0003800000 */
[----:B------:R-:W-:Y:S01]  /*0e20*/  IMAD.IADD R0, R0, 0x1, R19 ;  /* 0x0000000100007824 */ /* 0x000fe200078e0213 */
[----:B------:R-:W-:-:S03]  /*0e30*/  MOV R11, 0xffffffff ;  /* 0xffffffff000b7802 */ /* 0x000fc60000000f00 */
[----:B------:R-:W-:Y:S02]  /*0e40*/  IMAD R3, R0, UR4, R3 ;  /* 0x0000000400037c24 */ /* 0x000fe4000f8e0203 */
[----:B------:R-:W-:Y:S02]  /*0e50*/  STG.E desc[UR6][R4.64], R11 ;  /* 0x0000000b04007986 */ /* 0x000fe4000c101906 */
[----:B------:R-:W-:-:S05]  /*0e60*/  IMAD.WIDE R2, R3, 0x4, R6 ;  /* 0x0000000403027825 */ /* 0x000fca00078e0206 */
[----:B------:R-:W-:Y:S01]  /*0e70*/  STG.E desc[UR6][R2.64], R9 ;  /* 0x0000000902007986 */ /* 0x000fe2000c101906 */
[----:B------:R-:W-:Y:S05]  /*0e80*/  EXIT ;  /* 0x000000000000794d */ /* 0x000fea0003800000 */
.L_x_37:
        /* <DEDUP_REMOVED lines=15> */
.L_x_125:


//--------------------- .text._Z13eliminar7oMasPiiiS_iijP17curandStateXORWOWii --------------------------
	.section	.text._Z13eliminar7oMasPiiiS_iijP17curandStateXORWOWii,"ax",@progbits
	.align	128
        .global         _Z13eliminar7oMasPiiiS_iijP17curandStateXORWOWii
        .type           _Z13eliminar7oMasPiiiS_iijP17curandStateXORWOWii,@function
        .size           _Z13eliminar7oMasPiiiS_iijP17curandStateXORWOWii,(.L_x_126 - _Z13eliminar7oMasPiiiS_iijP17curandStateXORWOWii)
        .other          _Z13eliminar7oMasPiiiS_iijP17curandStateXORWOWii,@"STO_CUDA_ENTRY STV_DEFAULT"
_Z13eliminar7oMasPiiiS_iijP17curandStateXORWOWii:
.text._Z13eliminar7oMasPiiiS_iijP17curandStateXORWOWii:
        /* <DEDUP_REMOVED lines=12> */
[----:B------:R-:W2:Y:S01]  /*00c0*/  S2R R5, SR_CTAID.Y ;  /* 0x0000000000057919 */ /* 0x000ea20000002600 */
[----:B------:R-:W5:Y:S01]  /*00d0*/  LDCU.64 UR8, c[0x0][0x358] ;  /* 0x00006b00ff0877ac */ /* 0x000f620008000a00 */
[----:B-1----:R-:W-:-:S05]  /*00e0*/  LOP3.LUT R2, R2, 0xaad26b49, RZ, 0x3c, !PT ;  /* 0xaad26b4902027812 */ /* 0x002fca00078e3cff */
[----:B------:R-:W-:-:S04]  /*00f0*/  IMAD R2, R2, 0x4182bed5, RZ ;  /* 0x4182bed502027824 */ /* 0x000fc800078e02ff */
[C---:B------:R-:W-:Y:S02]  /*0100*/  VIADD R6, R2.reuse, 0xd9f6dc18 ;  /* 0xd9f6dc1802067836 */ /* 0x040fe40000000000 */
[----:B0-----:R-:W-:Y:S02]  /*0110*/  IMAD R0, R3, UR4, R0 ;  /* 0x0000000403007c24 */ /* 0x001fe4000f8e0200 */
[C---:B------:R-:W-:Y:S02]  /*0120*/  VIADD R7, R2.reuse, 0x75bcd15 ;  /* 0x075bcd1502077836 */ /* 0x040fe40000000000 */
[----:B--2---:R-:W-:Y:S01]  /*0130*/  IMAD R3, R5, UR5, R4 ;  /* 0x0000000505037c24 */ /* 0x004fe2000f8e0204 */
[----:B------:R-:W-:Y:S01]  /*0140*/  LOP3.LUT R4, R2, 0x159a55e5, RZ, 0x3c, !PT ;  /* 0x159a55e502047812 */ /* 0x000fe200078e3cff */
[----:B------:R-:W-:Y:S02]  /*0150*/  IMAD.MOV.U32 R5, RZ, RZ, -0x75bd8fc ;  /* 0xf8a42704ff057424 */ /* 0x000fe400078e00ff */
[----:B----4-:R-:W-:-:S02]  /*0160*/  IMAD R0, R3, UR6, R0 ;  /* 0x0000000603007c24 */ /* 0x010fc4000f8e0200 */
[----:B------:R-:W-:Y:S02]  /*0170*/  VIADD R3, R2, 0x583f19 ;  /* 0x00583f1902037836 */ /* 0x000fe40000000000 */
[C---:B---3--:R-:W-:Y:S01]  /*0180*/  IMAD.WIDE R8, R0.reuse, 0x30, R8 ;  /* 0x0000003000087825 */ /* 0x048fe200078e0208 */
[----:B------:R-:W-:Y:S02]  /*0190*/  ISETP.NE.AND P0, PT, R0, RZ, PT ;  /* 0x000000ff0000720c */ /* 0x000fe40003f05270 */
[----:B------:R-:W-:Y:S01]  /*01a0*/  SHF.R.S32.HI R10, RZ, 0x1f, R0 ;  /* 0x0000001fff0a7819 */ /* 0x000fe20000011400 */
[----:B------:R-:W-:Y:S01]  /*01b0*/  IMAD.MOV.U32 R14, RZ, RZ, R4 ;  /* 0x000000ffff0e7224 */ /* 0x000fe200078e0004 */
[----:B-----5:R0:W-:Y:S01]  /*01c0*/  STG.E.64 desc[UR8][R8.64], R6 ;  /* 0x0000000608007986 */ /* 0x0201e2000c101b08 */
[----:B------:R-:W-:Y:S02]  /*01d0*/  IMAD.MOV.U32 R13, RZ, RZ, R3 ;  /* 0x000000ffff0d7224 */ /* 0x000fe400078e0003 */
[----:B------:R-:W-:Y:S01]  /*01e0*/  IMAD.MOV.U32 R2, RZ, RZ, -0x23270784 ;  /* 0xdcd8f87cff027424 */ /* 0x000fe200078e00ff */
[----:B------:R0:W-:Y:S04]  /*01f0*/  STG.E.64 desc[UR8][R8.64+0x8], R14 ;  /* 0x0000080e08007986 */ /* 0x0001e8000c101b08 */
[----:B------:R0:W-:Y:S01]  /*0200*/  STG.E.64 desc[UR8][R8.64+0x10], R12 ;  /* 0x0000100c08007986 */ /* 0x0001e2000c101b08 */
[----:B------:R-:W-:Y:S05]  /*0210*/  @!P0 BRA `(.L_x_39) ;  /* 0x0000000c005c8947 */ /* 0x000fea0003800000 */
[----:B0-----:R-:W-:Y:S02]  /*0220*/  IMAD.MOV.U32 R6, RZ, RZ, R10 ;  /* 0x000000ffff067224 */ /* 0x001fe400078e000a */
[----:B------:R-:W-:Y:S02]  /*0230*/  IMAD.MOV.U32 R12, RZ, RZ, RZ ;  /* 0x000000ffff0c7224 */ /* 0x000fe400078e00ff */
[----:B------:R-:W-:Y:S02]  /*0240*/  IMAD.MOV.U32 R13, RZ, RZ, R0 ;  /* 0x000000ffff0d7224 */ /* 0x000fe400078e0000 */
[----:B------:R-:W-:Y:S02]  /*0250*/  IMAD.MOV.U32 R5, RZ, RZ, -0x75bd8fc ;  /* 0xf8a42704ff057424 */ /* 0x000fe400078e00ff */
[----:B------:R-:W-:-:S07]  /*0260*/  IMAD.MOV.U32 R2, RZ, RZ, -0x23270784 ;  /* 0xdcd8f87cff027424 */ /* 0x000fce00078e00ff */
.L_x_45:
        /* <DEDUP_REMOVED lines=8> */
.L_x_44:
[----:B------:R-:W-:Y:S01]  /*02f0*/  IMAD.MOV.U32 R15, RZ, RZ, RZ ;  /* 0x000000ffff0f7224 */ /* 0x000fe200078e00ff */
[----:B0-----:R-:W-:Y:S02]  /*0300*/  CS2R R2, SRZ ;  /* 0x0000000000027805 */ /* 0x001fe4000001ff00 */
[----:B------:R-:W-:Y:S01]  /*0310*/  CS2R R4, SRZ ;  /* 0x0000000000047805 */ /* 0x000fe2000001ff00 */
[----:B------:R-:W-:-:S07]  /*0320*/  IMAD.MOV.U32 R7, RZ, RZ, RZ ;  /* 0x000000ffff077224 */ /* 0x000fce00078e00ff */
.L_x_43:
[----:B------:R-:W0:Y:S02]  /*0330*/  LDC.64 R10, c[0x0][0x3a8] ;  /* 0x0000ea00ff0a7b82 */ /* 0x000e240000000a00 */
[----:B0-----:R-:W-:-:S04]  /*0340*/  IMAD.WIDE R10, R0, 0x30, R10 ;  /* 0x00000030000a7825 */ /* 0x001fc800078e020a */
[----:B------:R-:W-:-:S05]  /*0350*/  IMAD.WIDE.U32 R10, R15, 0x4, R10 ;  /* 0x000000040f0a7825 */ /* 0x000fca00078e000a */
[----:B------:R0:W5:Y:S01]  /*0360*/  LDG.E R16, desc[UR8][R10.64+0x4] ;  /* 0x000004080a107981 */ /* 0x000162000c1e1900 */
[----:B------:R-:W-:-:S07]  /*0370*/  IMAD.MOV.U32 R17, RZ, RZ, RZ ;  /* 0x000000ffff117224 */ /* 0x000fce00078e00ff */
.L_x_42:
        /* <DEDUP_REMOVED lines=11> */
[----:B------:R-:W4:Y:S04]  /*0430*/  @P3 LDG.E R26, desc[UR8][R10.64+0x4c] ;  /* 0x00004c080a1a3981 */ /* 0x000f28000c1e1900 */
[----:B------:R-:W4:Y:S04]  /*0440*/  @P4 LDG.E R28, desc[UR8][R10.64+0x60] ;  /* 0x000060080a1c4981 */ /* 0x000f28000c1e1900 */
[----:B------:R-:W4:Y:S04]  /*0450*/  @!P0 LDG.E R18, desc[UR8][R10.64] ;  /* 0x000000080a128981 */ /* 0x000f28000c1e1900 */
[----:B------:R-:W4:Y:S04]  /*0460*/  @!P0 LDG.E R19, desc[UR8][R10.64+0x4] ;  /* 0x000004080a138981 */ /* 0x000f28000c1e1900 */
[----:B------:R-:W4:Y:S04]  /*0470*/  @P5 LDG.E R21, desc[UR8][R10.64+0x74] ;  /* 0x000074080a155981 */ /* 0x000f28000c1e1900 */
[----:B------:R-:W4:Y:S04]  /*0480*/  @P1 LDG.E R25, desc[UR8][R10.64+0x20] ;  /* 0x000020080a191981 */ /* 0x000f28000c1e1900 */
[----:B------:R-:W4:Y:S01]  /*0490*/  @P3 LDG.E R27, desc[UR8][R10.64+0x48] ;  /* 0x000048080a1b3981 */ /* 0x000f22000c1e1900 */
[----:B--2---:R-:W-:-:S03]  /*04a0*/  @!P0 LOP3.LUT R3, R3, R20, RZ, 0x3c, !PT ;  /* 0x0000001403038212 */ /* 0x004fc600078e3cff */
[----:B------:R-:W2:Y:S01]  /*04b0*/  @P1 LDG.E R20, desc[UR8][R10.64+0x14] ;  /* 0x000014080a141981 */ /* 0x000ea2000c1e1900 */
[----:B---3--:R-:W-:-:S03]  /*04c0*/  @P1 LOP3.LUT R3, R3, R22, RZ, 0x3c, !PT ;  /* 0x0000001603031212 */ /* 0x008fc600078e3cff */
[----:B------:R-:W3:Y:S01]  /*04d0*/  @P1 LDG.E R22, desc[UR8][R10.64+0x1c] ;  /* 0x00001c080a161981 */ /* 0x000ee2000c1e1900 */
[----:B----4-:R-:W-:-:S03]  /*04e0*/  @P2 LOP3.LUT R3, R3, R24, RZ, 0x3c, !PT ;  /* 0x0000001803032212 */ /* 0x010fc600078e3cff */
[----:B------:R-:W4:Y:S01]  /*04f0*/  @P2 LDG.E R24, desc[UR8][R10.64+0x28] ;  /* 0x000028080a182981 */ /* 0x000f22000c1e1900 */
[----:B------:R-:W-:-:S03]  /*0500*/  @P3 LOP3.LUT R3, R3, R26, RZ, 0x3c, !PT ;  /* 0x0000001a03033212 */ /* 0x000fc600078e3cff */
[----:B------:R-:W3:Y:S01]  /*0510*/  @P6 LDG.E R26, desc[UR8][R10.64+0x88] ;  /* 0x000088080a1a6981 */ /* 0x000ee2000c1e1900 */
[----:B------:R-:W-:Y:S02]  /*0520*/  @P4 LOP3.LUT R3, R3, R28, RZ, 0x3c, !PT ;  /* 0x0000001c03034212 */ /* 0x000fe400078e3cff */
[----:B------:R-:W-:Y:S02]  /*0530*/  @!P0 LOP3.LUT R7, R7, R18, RZ, 0x3c, !PT ;  /* 0x0000001207078212 */ /* 0x000fe400078e3cff */
[----:B------:R-:W3:Y:S01]  /*0540*/  @!P0 LDG.E R18, desc[UR8][R10.64+0x8] ;  /* 0x000008080a128981 */ /* 0x000ee2000c1e1900 */
[----:B------:R-:W-:-:S03]  /*0550*/  @!P0 LOP3.LUT R4, R4, R19, RZ, 0x3c, !PT ;  /* 0x0000001304048212 */ /* 0x000fc600078e3cff */
[----:B------:R-:W3:Y:S01]  /*0560*/  @!P0 LDG.E R19, desc[UR8][R10.64+0xc] ;  /* 0x00000c080a138981 */ /* 0x000ee2000c1e1900 */
[----:B------:R-:W-:-:S03]  /*0570*/  @P5 LOP3.LUT R3, R3, R21, RZ, 0x3c, !PT ;  /* 0x0000001503035212 */ /* 0x000fc600078e3cff */
[----:B------:R-:W3:Y:S01]  /*0580*/  @P1 LDG.E R21, desc[UR8][R10.64+0x18] ;  /* 0x000018080a151981 */ /* 0x000ee2000c1e1900 */
[----:B--2---:R-:W-:-:S03]  /*0590*/  @P1 LOP3.LUT R7, R7, R20, RZ, 0x3c, !PT ;  /* 0x0000001407071212 */ /* 0x004fc600078e3cff */
[----:B------:R-:W2:Y:S01]  /*05a0*/  @P3 LDG.E R20, desc[UR8][R10.64+0x3c] ;  /* 0x00003c080a143981 */ /* 0x000ea2000c1e1900 */
[----:B----4-:R-:W-:-:S03]  /*05b0*/  @P2 LOP3.LUT R7, R7, R24, RZ, 0x3c, !PT ;  /* 0x0000001807072212 */ /* 0x010fc600078e3cff */
[----:B------:R-:W4:Y:S01]  /*05c0*/  @P4 LDG.E R24, desc[UR8][R10.64+0x50] ;  /* 0x000050080a184981 */ /* 0x000f22000c1e1900 */
[----:B---3--:R-:W-:-:S03]  /*05d0*/  @!P0 LOP3.LUT R5, R5, R18, RZ, 0x3c, !PT ;  /* 0x0000001205058212 */ /* 0x008fc600078e3cff */
[----:B------:R-:W3:Y:S01]  /*05e0*/  @P2 LDG.E R18, desc[UR8][R10.64+0x30] ;  /* 0x000030080a122981 */ /* 0x000ee2000c1e1900 */
[----:B------:R-:W-:-:S03]  /*05f0*/  @!P0 LOP3.LUT R2, R2, R19, RZ, 0x3c, !PT ;  /* 0x0000001302028212 */ /* 0x000fc600078e3cff */
[----:B------:R-:W3:Y:S01]  /*0600*/  @P2 LDG.E R19, desc[UR8][R10.64+0x2c] ;  /* 0x00002c080a132981 */ /* 0x000ee2000c1e1900 */
[----:B------:R-:W-:-:S03]  /*0610*/  @P1 LOP3.LUT R4, R4, R21, RZ, 0x3c, !PT ;  /* 0x0000001504041212 */ /* 0x000fc600078e3cff */
[----:B------:R-:W3:Y:S01]  /*0620*/  @P2 LDG.E R21, desc[UR8][R10.64+0x34] ;  /* 0x000034080a152981 */ /* 0x000ee2000c1e1900 */
[----:B------:R-:W-:Y:S02]  /*0630*/  @P1 LOP3.LUT R5, R5, R22, RZ, 0x3c, !PT ;  /* 0x0000001605051212 */ /* 0x000fe400078e3cff */
[----:B------:R-:W-:Y:S01]  /*0640*/  @P1 LOP3.LUT R2, R2, R25, RZ, 0x3c, !PT ;  /* 0x0000001902021212 */ /* 0x000fe200078e3cff */
[----:B------:R-:W3:Y:S04]  /*0650*/  @P3 LDG.E R22, desc[UR8][R10.64+0x44] ;  /* 0x000044080a163981 */ /* 0x000ee8000c1e1900 */
[----:B------:R-:W3:Y:S01]  /*0660*/  @P3 LDG.E R25, desc[UR8][R10.64+0x40] ;  /* 0x000040080a193981 */ /* 0x000ee2000c1e1900 */
[----:B--2---:R-:W-:-:S03]  /*0670*/  @P3 LOP3.LUT R7, R7, R20, RZ, 0x3c, !PT ;  /* 0x0000001407073212 */ /* 0x004fc600078e3cff */
[----:B------:R-:W2:Y:S01]  /*0680*/  @P5 LDG.E R20, desc[UR8][R10.64+0x64] ;  /* 0x000064080a145981 */ /* 0x000ea2000c1e1900 */
[----:B----4-:R-:W-:-:S03]  /*0690*/  @P4 LOP3.LUT R7, R7, R24, RZ, 0x3c, !PT ;  /* 0x0000001807074212 */ /* 0x010fc600078e3cff */
[----:B------:R-:W4:Y:S01]  /*06a0*/  @P6 LDG.E R24, desc[UR8][R10.64+0x78] ;  /* 0x000078080a186981 */ /* 0x000f22000c1e1900 */
[----:B---3--:R-:W-:-:S03]  /*06b0*/  @P2 LOP3.LUT R5, R5, R18, RZ, 0x3c, !PT ;  /* 0x0000001205052212 */ /* 0x008fc600078e3cff */
[----:B------:R-:W3:Y:S01]  /*06c0*/  @P4 LDG.E R18, desc[UR8][R10.64+0x58] ;  /* 0x000058080a124981 */ /* 0x000ee2000c1e1900 */
[----:B------:R-:W-:-:S03]  /*06d0*/  @P2 LOP3.LUT R4, R4, R19, RZ, 0x3c, !PT ;  /* 0x0000001304042212 */ /* 0x000fc600078e3cff */
[----:B------:R-:W3:Y:S01]  /*06e0*/  @P4 LDG.E R19, desc[UR8][R10.64+0x54] ;  /* 0x000054080a134981 */ /* 0x000ee2000c1e1900 */
[----:B------:R-:W-:-:S03]  /*06f0*/  @P2 LOP3.LUT R2, R2, R21, RZ, 0x3c, !PT ;  /* 0x0000001502022212 */ /* 0x000fc600078e3cff */
[----:B------:R-:W3:Y:S01]  /*0700*/  @P4 LDG.E R21, desc[UR8][R10.64+0x5c] ;  /* 0x00005c080a154981 */ /* 0x000ee2000c1e1900 */
[----:B------:R-:W-:Y:S02]  /*0710*/  @P3 LOP3.LUT R5, R5, R22, RZ, 0x3c, !PT ;  /* 0x0000001605053212 */ /* 0x000fe400078e3cff */
[----:B------:R-:W-:Y:S01]  /*0720*/  @P3 LOP3.LUT R2, R2, R27, RZ, 0x3c, !PT ;  /* 0x0000001b02023212 */ /* 0x000fe200078e3cff */
[----:B------:R-:W3:Y:S01]  /*0730*/  @P5 LDG.E R22, desc[UR8][R10.64+0x6c] ;  /* 0x00006c080a165981 */ /* 0x000ee2000c1e1900 */
[----:B------:R-:W-:-:S03]  /*0740*/  @P3 LOP3.LUT R4, R4, R25, RZ, 0x3c, !PT ;  /* 0x0000001904043212 */ /* 0x000fc600078e3cff */
[----:B------:R-:W3:Y:S04]  /*0750*/  @P5 LDG.E R25, desc[UR8][R10.64+0x68] ;  /* 0x000068080a195981 */ /* 0x000ee8000c1e1900 */
[----:B------:R-:W3:Y:S01]  /*0760*/  @P5 LDG.E R27, desc[UR8][R10.64+0x70] ;  /* 0x000070080a1b5981 */ /* 0x000ee2000c1e1900 */
[----:B------:R-:W-:Y:S02]  /*0770*/  LOP3.LUT P0, RZ, R23, 0x80, RZ, 0xc0, !PT ;  /* 0x0000008017ff7812 */ /* 0x000fe4000780c0ff */
[----:B--2---:R-:W-:-:S11]  /*0780*/  @P5 LOP3.LUT R7, R7, R20, RZ, 0x3c, !PT ;  /* 0x0000001407075212 */ /* 0x004fd600078e3cff */
        /* <DEDUP_REMOVED lines=15> */
[----:B------:R-:W-:Y:S02]  /*0880*/  @P6 LOP3.LUT R3, R3, R26, RZ, 0x3c, !PT ;  /* 0x0000001a03036212 */ /* 0x000fe400078e3cff */
[----:B--2---:R-:W-:Y:S02]  /*0890*/  @P0 LOP3.LUT R7, R7, R20, RZ, 0x3c, !PT ;  /* 0x0000001407070212 */ /* 0x004fe400078e3cff */
[----:B----4-:R-:W-:Y:S02]  /*08a0*/  @P0 LOP3.LUT R3, R3, R24, RZ, 0x3c, !PT ;  /* 0x0000001803030212 */ /* 0x010fe400078e3cff */
[----:B---3--:R-:W-:Y:S02]  /*08b0*/  @P6 LOP3.LUT R5, R5, R18, RZ, 0x3c, !PT ;  /* 0x0000001205056212 */ /* 0x008fe400078e3cff */
[----:B------:R-:W-:Y:S02]  /*08c0*/  @P6 LOP3.LUT R4, R4, R19, RZ, 0x3c, !PT ;  /* 0x0000001304046212 */ /* 0x000fe400078e3cff */
[----:B------:R-:W-:-:S02]  /*08d0*/  @P6 LOP3.LUT R2, R2, R21, RZ, 0x3c, !PT ;  /* 0x0000001502026212 */ /* 0x000fc400078e3cff */
[----:B------:R-:W-:Y:S02]  /*08e0*/  @P0 LOP3.LUT R5, R5, R22, RZ, 0x3c, !PT ;  /* 0x0000001605050212 */ /* 0x000fe400078e3cff */
[----:B------:R-:W-:Y:S02]  /*08f0*/  @P0 LOP3.LUT R4, R4, R25, RZ, 0x3c, !PT ;  /* 0x0000001904040212 */ /* 0x000fe400078e3cff */
[----:B------:R-:W-:Y:S02]  /*0900*/  @P0 LOP3.LUT R2, R2, R27, RZ, 0x3c, !PT ;  /* 0x0000001b02020212 */ /* 0x000fe400078e3cff */
        /* <DEDUP_REMOVED lines=25> */
[----:B------:R-:W-:-:S03]  /*0aa0*/  @P1 LOP3.LUT R3, R3, R24, RZ, 0x3c, !PT ;  /* 0x0000001803031212 */ /* 0x000fc600078e3cff */
[----:B------:R-:W2:Y:S01]  /*0ab0*/  @P3 LDG.E R24, desc[UR8][R10.64+0xdc] ;  /* 0x0000dc080a183981 */ /* 0x000ea2000c1e1900 */
[----:B---3--:R-:W-:-:S03]  /*0ac0*/  @P1 LOP3.LUT R7, R7, R20, RZ, 0x3c, !PT ;  /* 0x0000001407071212 */ /* 0x008fc600078e3cff */
[----:B------:R-:W3:Y:S01]  /*0ad0*/  @P2 LDG.E R20, desc[UR8][R10.64+0xd0] ;  /* 0x0000d0080a142981 */ /* 0x000ee2000c1e1900 */
[----:B------:R-:W-:Y:S02]  /*0ae0*/  LOP3.LUT P0, RZ, R23, 0x8000, RZ, 0xc0, !PT ;  /* 0x0000800017ff7812 */ /* 0x000fe4000780c0ff */
[----:B------:R-:W-:Y:S01]  /*0af0*/  @P2 LOP3.LUT R7, R7, R26, RZ, 0x3c, !PT ;  /* 0x0000001a07072212 */ /* 0x000fe200078e3cff */
[----:B------:R-:W3:Y:S04]  /*0b00*/  @P3 LDG.E R23, desc[UR8][R10.64+0xe0] ;  /* 0x0000e0080a173981 */ /* 0x000ee8000c1e1900 */
[----:B------:R-:W3:Y:S01]  /*0b10*/  @P3 LDG.E R26, desc[UR8][R10.64+0xe4] ;  /* 0x0000e4080a1a3981 */ /* 0x000ee2000c1e1900 */
[----:B------:R-:W-:Y:S02]  /*0b20*/  @P1 LOP3.LUT R2, R2, R27, RZ, 0x3c, !PT ;  /* 0x0000001b02021212 */ /* 0x000fe400078e3cff */
[----:B----4-:R-:W-:-:S02]  /*0b30*/  @P2 LOP3.LUT R3, R3, R22, RZ, 0x3c, !PT ;  /* 0x0000001603032212 */ /* 0x010fc400078e3cff */
[----:B------:R-:W4:Y:S01]  /*0b40*/  @P4 LDG.E R22, desc[UR8][R10.64+0x100] ;  /* 0x000100080a164981 */ /* 0x000f22000c1e1900 */
[----:B------:R-:W-:Y:S02]  /*0b50*/  @P2 LOP3.LUT R4, R4, R19, RZ, 0x3c, !PT ;  /* 0x0000001304042212 */ /* 0x000fe400078e3cff */
[----:B------:R-:W-:Y:S01]  /*0b60*/  @P2 LOP3.LUT R2, R2, R21, RZ, 0x3c, !PT ;  /* 0x0000001502022212 */ /* 0x000fe200078e3cff */
[----:B------:R-:W4:Y:S04]  /*0b70*/  @P4 LDG.E R19, desc[UR8][R10.64+0xf4] ;  /* 0x0000f4080a134981 */ /* 0x000f28000c1e1900 */
[----:B------:R-:W4:Y:S01]  /*0b80*/  @P4 LDG.E R21, desc[UR8][R10.64+0xfc] ;  /* 0x0000fc080a154981 */ /* 0x000f22000c1e1900 */
[----:B------:R-:W-:-:S03]  /*0b90*/  @P3 LOP3.LUT R2, R2, R25, RZ, 0x3c, !PT ;  /* 0x0000001902023212 */ /* 0x000fc600078e3cff */
[----:B------:R-:W4:Y:S01]  /*0ba0*/  @P5 LDG.E R25, desc[UR8][R10.64+0x110] ;  /* 0x000110080a195981 */ /* 0x000f22000c1e1900 */
[----:B--2---:R-:W-:-:S03]  /*0bb0*/  @P3 LOP3.LUT R7, R7, R24, RZ, 0x3c, !PT ;  /* 0x0000001807073212 */ /* 0x004fc600078e3cff */
[----:B------:R-:W2:Y:S01]  /*0bc0*/  @P5 LDG.E R24, desc[UR8][R10.64+0x104] ;  /* 0x000104080a185981 */ /* 0x000ea2000c1e1900 */
[----:B---3--:R-:W-:Y:S02]  /*0bd0*/  @P2 LOP3.LUT R5, R5, R20, RZ, 0x3c, !PT ;  /* 0x0000001405052212 */ /* 0x008fe400078e3cff */
[----:B------:R-:W-:Y:S01]  /*0be0*/  @P4 LOP3.LUT R7, R7, R18, RZ, 0x3c, !PT ;  /* 0x0000001207074212 */ /* 0x000fe200078e3cff */
[----:B------:R-:W3:Y:S01]  /*0bf0*/  @P4 LDG.E R20, desc[UR8][R10.64+0xf8] ;  /* 0x0000f8080a144981 */ /* 0x000ee2000c1e1900 */
[----:B------:R-:W-:-:S03]  /*0c00*/  @P3 LOP3.LUT R4, R4, R23, RZ, 0x3c, !PT ;  /* 0x0000001704043212 */ /* 0x000fc600078e3cff */
[----:B------:R-:W3:Y:S01]  /*0c10*/  @P5 LDG.E R18, desc[UR8][R10.64+0x114] ;  /* 0x000114080a125981 */ /* 0x000ee2000c1e1900 */
[----:B------:R-:W-:-:S03]  /*0c20*/  @P3 LOP3.LUT R5, R5, R26, RZ, 0x3c, !PT ;  /* 0x0000001a05053212 */ /* 0x000fc600078e3cff */
[----:B------:R-:W3:Y:S04]  /*0c30*/  @P5 LDG.E R23, desc[UR8][R10.64+0x108] ;  /* 0x000108080a175981 */ /* 0x000ee8000c1e1900 */
[----:B------:R-:W3:Y:S01]  /*0c40*/  @P5 LDG.E R26, desc[UR8][R10.64+0x10c] ;  /* 0x00010c080a1a5981 */ /* 0x000ee2000c1e1900 */
[----:B------:R-:W-:Y:S02]  /*0c50*/  @P3 LOP3.LUT R3, R3, R28, RZ, 0x3c, !PT ;  /* 0x0000001c03033212 */ /* 0x000fe400078e3cff */
[----:B----4-:R-:W-:Y:S01]  /*0c60*/  @P4 LOP3.LUT R4, R4, R19, RZ, 0x3c, !PT ;  /* 0x0000001304044212 */ /* 0x010fe200078e3cff */
[----:B------:R-:W4:Y:S01]  /*0c70*/  @P0 LDG.E R28, desc[UR8][R10.64+0x13c] ;  /* 0x00013c080a1c0981 */ /* 0x000f22000c1e1900 */
[----:B------:R-:W-:Y:S02]  /*0c80*/  @P4 LOP3.LUT R3, R3, R22, RZ, 0x3c, !PT ;  /* 0x0000001603034212 */ /* 0x000fe400078e3cff */
[----:B------:R-:W-:Y:S01]  /*0c90*/  @P4 LOP3.LUT R2, R2, R21, RZ, 0x3c, !PT ;  /* 0x0000001502024212 */ /* 0x000fe200078e3cff */
[----:B------:R-:W4:Y:S04]  /*0ca0*/  @P6 LDG.E R19, desc[UR8][R10.64+0x11c] ;  /* 0x00011c080a136981 */ /* 0x000f28000c1e1900 */
[----:B------:R-:W4:Y:S01]  /*0cb0*/  @P6 LDG.E R22, desc[UR8][R10.64+0x120] ;  /* 0x000120080a166981 */ /* 0x000f22000c1e1900 */
[----:B------:R-:W-:-:S03]  /*0cc0*/  @P5 LOP3.LUT R2, R2, R25, RZ, 0x3c, !PT ;  /* 0x0000001902025212 */ /* 0x000fc600078e3cff */
[----:B------:R-:W4:Y:S04]  /*0cd0*/  @P6 LDG.E R21, desc[UR8][R10.64+0x124] ;  /* 0x000124080a156981 */ /* 0x000f28000c1e1900 */
[----:B------:R-:W4:Y:S01]  /*0ce0*/  @P0 LDG.E R25, desc[UR8][R10.64+0x138] ;  /* 0x000138080a190981 */ /* 0x000f22000c1e1900 */
[----:B--2---:R-:W-:-:S03]  /*0cf0*/  @P5 LOP3.LUT R7, R7, R24, RZ, 0x3c, !PT ;  /* 0x0000001807075212 */ /* 0x004fc600078e3cff */
[----:B------:R-:W2:Y:S01]  /*0d00*/  @P0 LDG.E R24, desc[UR8][R10.64+0x12c] ;  /* 0x00012c080a180981 */ /* 0x000ea2000c1e1900 */
[----:B---3--:R-:W-:-:S03]  /*0d10*/  @P4 LOP3.LUT R5, R5, R20, RZ, 0x3c, !PT ;  /* 0x0000001405054212 */ /* 0x008fc600078e3cff */
[----:B------:R-:W3:Y:S01]  /*0d20*/  @P6 LDG.E R20, desc[UR8][R10.64+0x118] ;  /* 0x000118080a146981 */ /* 0x000ee2000c1e1900 */
[----:B------:R-:W-:-:S03]  /*0d30*/  @P5 LOP3.LUT R3, R3, R18, RZ, 0x3c, !PT ;  /* 0x0000001203035212 */ /* 0x000fc600078e3cff */
[----:B------:R-:W2:Y:S01]  /*0d40*/  @P6 LDG.E R18, desc[UR8][R10.64+0x128] ;  /* 0x000128080a126981 */ /* 0x000ea2000c1e1900 */
[----:B------:R-:W-:-:S03]  /*0d50*/  @P5 LOP3.LUT R4, R4, R23, RZ, 0x3c, !PT ;  /* 0x0000001704045212 */ /* 0x000fc600078e3cff */
[----:B------:R-:W2:Y:S01]  /*0d60*/  @P0 LDG.E R23, desc[UR8][R10.64+0x130] ;  /* 0x000130080a170981 */ /* 0x000ea2000c1e1900 */
[----:B------:R-:W-:-:S03]  /*0d70*/  @P5 LOP3.LUT R5, R5, R26, RZ, 0x3c, !PT ;  /* 0x0000001a05055212 */ /* 0x000fc600078e3cff */
[----:B------:R-:W2:Y:S01]  /*0d80*/  @P0 LDG.E R26, desc[UR8][R10.64+0x134] ;  /* 0x000134080a1a0981 */ /* 0x000ea2000c1e1900 */
[----:B------:R-:W-:-:S05]  /*0d90*/  VIADD R17, R17, 0x10 ;  /* 0x0000001011117836 */ /* 0x000fca0000000000 */
[----:B------:R-:W-:Y:S02]  /*0da0*/  ISETP.NE.AND P1, PT, R17, 0x20, PT ;  /* 0x000000201100780c */ /* 0x000fe40003f25270 */
[----:B----4-:R-:W-:Y:S02]  /*0db0*/  @P6 LOP3.LUT R4, R4, R19, RZ, 0x3c, !PT ;  /* 0x0000001304046212 */ /* 0x010fe400078e3cff */
[----:B------:R-:W-:Y:S02]  /*0dc0*/  @P6 LOP3.LUT R5, R5, R22, RZ, 0x3c, !PT ;  /* 0x0000001605056212 */ /* 0x000fe400078e3cff */
[----:B------:R-:W-:-:S04]  /*0dd0*/  @P6 LOP3.LUT R2, R2, R21, RZ, 0x3c, !PT ;  /* 0x0000001502026212 */ /* 0x000fc800078e3cff */
[----:B------:R-:W-:Y:S02]  /*0de0*/  @P0 LOP3.LUT R2, R2, R25, RZ, 0x3c, !PT ;  /* 0x0000001902020212 */ /* 0x000fe400078e3cff */
[----:B---3--:R-:W-:Y:S02]  /*0df0*/  @P6 LOP3.LUT R7, R7, R20, RZ, 0x3c, !PT ;  /* 0x0000001407076212 */ /* 0x008fe400078e3cff */
[----:B--2---:R-:W-:Y:S02]  /*0e00*/  @P6 LOP3.LUT R3, R3, R18, RZ, 0x3c, !PT ;  /* 0x0000001203036212 */ /* 0x004fe400078e3cff */
[----:B------:R-:W-:Y:S02]  /*0e10*/  @P0 LOP3.LUT R7, R7, R24, RZ, 0x3c, !PT ;  /* 0x0000001807070212 */ /* 0x000fe400078e3cff */
[----:B------:R-:W-:Y:S02]  /*0e20*/  @P0 LOP3.LUT R4, R4, R23, RZ, 0x3c, !PT ;  /* 0x0000001704040212 */ /* 0x000fe400078e3cff */
[----:B------:R-:W-:-:S02]  /*0e30*/  @P0 LOP3.LUT R3, R3, R28, RZ, 0x3c, !PT ;  /* 0x0000001c03030212 */ /* 0x000fc400078e3cff */
[----:B------:R-:W-:Y:S01]  /*0e40*/  @P0 LOP3.LUT R5, R5, R26, RZ, 0x3c, !PT ;  /* 0x0000001a05050212 */ /* 0x000fe200078e3cff */
[----:B------:R-:W-:Y:S06]  /*0e50*/  @P1 BRA `(.L_x_42) ;  /* 0xfffffff400481947 */ /* 0x000fec000383ffff */
[----:B------:R-:W-:-:S05]  /*0e60*/  VIADD R15, R15, 0x1 ;  /* 0x000000010f0f7836 */ /* 0x000fca0000000000 */
[----:B------:R-:W-:-:S13]  /*0e70*/  ISETP.NE.AND P0, PT, R15, 0x5, PT ;  /* 0x000000050f00780c */ /* 0x000fda0003f05270 */
[----:B------:R-:W-:Y:S05]  /*0e80*/  @P0 BRA `(.L_x_43) ;  /* 0xfffffff400280947 */ /* 0x000fea000383ffff */
[----:B------:R-:W0:Y:S01]  /*0e90*/  LDC.64 R10, c[0x0][0x3a8] ;  /* 0x0000ea00ff0a7b82 */ /* 0x000e220000000a00 */
[----:B------:R-:W-:Y:S01]  /*0ea0*/  VIADD R14, R14, 0x1 ;  /* 0x000000010e0e7836 */ /* 0x000fe20000000000 */
[----:B------:R-:W-:-:S04]  /*0eb0*/  LOP3.LUT R15, R13, 0x3, RZ, 0xc0, !PT ;  /* 0x000000030d0f7812 */ /* 0x000fc800078ec0ff */
[----:B------:R-:W-:Y:S01]  /*0ec0*/  ISETP.GE.U32.AND P0, PT, R14, R15, PT ;  /* 0x0000000f0e00720c */ /* 0x000fe20003f06070 */
[----:B0-----:R-:W-:-:S05]  /*0ed0*/  IMAD.WIDE R10, R0, 0x30, R10 ;  /* 0x00000030000a7825 */ /* 0x001fca00078e020a */
[----:B------:R0:W-:Y:S04]  /*0ee0*/  STG.E desc[UR8][R10.64+0x4], R7 ;  /* 0x000004070a007986 */ /* 0x0001e8000c101908 */
[----:B------:R0:W-:Y:S04]  /*0ef0*/  STG.E.64 desc[UR8][R10.64+0x8], R4 ;  /* 0x000008040a007986 */ /* 0x0001e8000c101b08 */
[----:B------:R0:W-:Y:S01]  /*0f00*/  STG.E.64 desc[UR8][R10.64+0x10], R2 ;  /* 0x000010020a007986 */ /* 0x0001e2000c101b08 */
[----:B------:R-:W-:Y:S05]  /*0f10*/  @!P0 BRA `(.L_x_44) ;  /* 0xfffffff000f48947 */ /* 0x000fea000383ffff */
.L_x_41:
[----:B------:R-:W-:Y:S05]  /*0f20*/  BSYNC.RECONVERGENT B1 ;  /* 0x0000000000017941 */ /* 0x000fea0003800200 */
.L_x_40:
[C---:B------:R-:W-:Y:S01]  /*0f30*/  ISETP.GT.U32.AND P0, PT, R13.reuse, 0x3, PT ;  /* 0x000000030d00780c */ /* 0x040fe20003f04070 */
[----:B------:R-:W-:Y:S01]  /*0f40*/  VIADD R12, R12, 0x1 ;  /* 0x000000010c0c7836 */ /* 0x000fe20000000000 */
[--C-:B------:R-:W-:Y:S02]  /*0f50*/  SHF.R.U64 R13, R13, 0x2, R6.reuse ;  /* 0x000000020d0d7819 */ /* 0x100fe40000001206 */
[----:B------:R-:W-:Y:S02]  /*0f60*/  ISETP.GT.U32.AND.EX P0, PT, R6, RZ, PT, P0 ;  /* 0x000000ff0600720c */ /* 0x000fe40003f04100 */
[----:B------:R-:W-:-:S11]  /*0f70*/  SHF.R.U32.HI R6, RZ, 0x2, R6 ;  /* 0x00000002ff067819 */ /* 0x000fd60000011606 */
[----:B------:R-:W-:Y:S05]  /*0f80*/  @P0 BRA `(.L_x_45) ;  /* 0xfffffff000b80947 */ /* 0x000fea000383ffff */
.L_x_39:
[----:B------:R-:W-:Y:S05]  /*0f90*/  BSYNC.RECONVERGENT B0 ;  /* 0x0000000000007941 */ /* 0x000fea0003800200 */
.L_x_38:
[----:B0-----:R-:W0:Y:S01]  /*0fa0*/  LDC R13, c[0x0][0x3a0] ;  /* 0x0000e800ff0d7b82 */ /* 0x001e220000000800 */
[----:B------:R-:W-:Y:S01]  /*0fb0*/  SHF.R.U32.HI R6, RZ, 0x2, R7 ;  /* 0x00000002ff067819 */ /* 0x000fe20000011607 */
[----:B------:R-:W-:Y:S01]  /*0fc0*/  IMAD.SHL.U32 R11, R3, 0x10, RZ ;  /* 0x00000010030b7824 */ /* 0x000fe200078e00ff */
[----:B------:R-:W1:Y:S01]  /*0fd0*/  LDCU.64 UR4, c[0x0][0x3b0] ;  /* 0x00007600ff0477ac */ /* 0x000e620008000a00 */
[----:B------:R-:W-:Y:S01]  /*0fe0*/  IMAD.MOV.U32 R15, RZ, RZ, R2 ;  /* 0x000000ffff0f7224 */ /* 0x000fe200078e0002 */
[----:B------:R-:W-:Y:S01]  /*0ff0*/  LOP3.LUT R10, R6, R7, RZ, 0x3c, !PT ;  /* 0x00000007060a7212 */ /* 0x000fe200078e3cff */
[----:B------:R-:W-:Y:S01]  /*1000*/  IMAD.MOV.U32 R14, RZ, RZ, R5 ;  /* 0x000000ffff0e7224 */ /* 0x000fe200078e0005 */
[----:B------:R-:W2:Y:S01]  /*1010*/  LDCU.64 UR6, c[0x0][0x380] ;  /* 0x00007000ff0677ac */ /* 0x000ea20008000a00 */
[----:B------:R-:W3:Y:S02]  /*1020*/  LDC.64 R8, c[0x0][0x3a8] ;  /* 0x0000ea00ff087b82 */ /* 0x000ee40000000a00 */
[----:B------:R-:W-:-:S05]  /*1030*/  IMAD.SHL.U32 R12, R10, 0x2, RZ ;  /* 0x000000020a0c7824 */ /* 0x000fca00078e00ff */
[----:B------:R-:W-:Y:S01]  /*1040*/  LOP3.LUT R12, R10, R12, R11, 0x96, !PT ;  /* 0x0000000c0a0c7212 */ /* 0x000fe200078e960b */
[----:B------:R-:W4:Y:S01]  /*1050*/  LDC.64 R6, c[0x0][0x390] ;  /* 0x0000e400ff067b82 */ /* 0x000f220000000a00 */
[----:B0-----:R-:W-:-:S05]  /*1060*/  LOP3.LUT R13, R13, 0xaad26b49, RZ, 0x3c, !PT ;  /* 0xaad26b490d0d7812 */ /* 0x001fca00078e3cff */
[----:B------:R-:W-:Y:S02]  /*1070*/  IMAD R2, R13, 0x4182bed5, RZ ;  /* 0x4182bed50d027824 */ /* 0x000fe400078e02ff */
[----:B---3--:R-:W-:Y:S01]  /*1080*/  IMAD.WIDE R10, R0, 0x30, R8 ;  /* 0x00000030000a7825 */ /* 0x008fe200078e0208 */
[----:B------:R-:W-:-:S03]  /*1090*/  LOP3.LUT R9, R12, R3, RZ, 0x3c, !PT ;  /* 0x000000030c097212 */ /* 0x000fc600078e3cff */
[----:B------:R-:W-:Y:S01]  /*10a0*/  IMAD.MOV.U32 R8, RZ, RZ, R3 ;  /* 0x000000ffff087224 */ /* 0x000fe200078e0003 */
[----:B------:R-:W-:Y:S01]  /*10b0*/  STG.E.64 desc[UR8][R10.64+0x8], R14 ;  /* 0x0000080e0a007986 */ /* 0x000fe2000c101b08 */
[----:B------:R-:W-:Y:S02]  /*10c0*/  IMAD.MOV.U32 R3, RZ, RZ, R4 ;  /* 0x000000ffff037224 */ /* 0x000fe400078e0004 */
[----:B------:R-:W-:Y:S01]  /*10d0*/  VIADD R2, R2, 0xd9fc63dd ;  /* 0xd9fc63dd02027836 */ /* 0x000fe20000000000 */
[----:B------:R-:W-:Y:S04]  /*10e0*/  STG.E.64 desc[UR8][R10.64+0x10], R8 ;  /* 0x000010080a007986 */ /* 0x000fe8000c101b08 */
[----:B------:R-:W-:Y:S04]  /*10f0*/  STG.E.64 desc[UR8][R10.64+0x18], RZ ;  /* 0x000018ff0a007986 */ /* 0x000fe8000c101b08 */
[----:B------:R-:W-:Y:S04]  /*1100*/  STG.E desc[UR8][R10.64+0x20], RZ ;  /* 0x000020ff0a007986 */ /* 0x000fe8000c101908 */
[----:B------:R-:W-:Y:S04]  /*1110*/  STG.E.64 desc[UR8][R10.64+0x28], RZ ;  /* 0x000028ff0a007986 */ /* 0x000fe8000c101b08 */
[----:B------:R0:W-:Y:S04]  /*1120*/  STG.E.64 desc[UR8][R10.64], R2 ;  /* 0x000000020a007986 */ /* 0x0001e8000c101b08 */
[----:B----4-:R-:W3:Y:S01]  /*1130*/  LDG.E R13, desc[UR8][R6.64] ;  /* 0x00000008060d7981 */ /* 0x010ee2000c1e1900 */
[----:B-1----:R-:W1:Y:S01]  /*1140*/  I2F.U32.RP R12, UR4 ;  /* 0x00000004000c7d06 */ /* 0x002e620008209000 */
[----:B------:R-:W-:Y:S01]  /*1150*/  ISETP.NE.U32.AND P1, PT, RZ, UR4, PT ;  /* 0x00000004ff007c0c */ /* 0x000fe2000bf25070 */
[----:B------:R-:W-:Y:S01]  /*1160*/  BSSY.RECONVERGENT B0, `(.L_x_46) ;  /* 0x0000034000007945 */ /* 0x000fe20003800200 */
[----:B0-----:R-:W-:Y:S01]  /*1170*/  IMAD.IADD R2, R9, 0x1, R2 ;  /* 0x0000000109027824 */ /* 0x001fe200078e0202 */
[----:B------:R-:W-:-:S04]  /*1180*/  SHF.R.S32.HI R3, RZ, 0x1f, R0 ;  /* 0x0000001fff037819 */ /* 0x000fc80000011400 */
[----:B-1----:R-:W0:Y:S02]  /*1190*/  MUFU.RCP R12, R12 ;  /* 0x0000000c000c7308 */ /* 0x002e240000001000 */
[----:B0-----:R-:W-:-:S06]  /*11a0*/  VIADD R4, R12, 0xffffffe ;  /* 0x0ffffffe0c047836 */ /* 0x001fcc0000000000 */
[----:B------:R0:W1:Y:S02]  /*11b0*/  F2I.FTZ.U32.TRUNC.NTZ R5, R4 ;  /* 0x0000000400057305 */ /* 0x000064000021f000 */
[----:B0-----:R-:W-:Y:S02]  /*11c0*/  IMAD.MOV.U32 R4, RZ, RZ, RZ ;  /* 0x000000ffff047224 */ /* 0x001fe400078e00ff */
[----:B-1----:R-:W-:-:S04]  /*11d0*/  IMAD.MOV R15, RZ, RZ, -R5 ;  /* 0x000000ffff0f7224 */ /* 0x002fc800078e0a05 */
[----:B------:R-:W-:-:S04]  /*11e0*/  IMAD R15, R15, UR4, RZ ;  /* 0x000000040f0f7c24 */ /* 0x000fc8000f8e02ff */
[----:B------:R-:W-:-:S06]  /*11f0*/  IMAD.HI.U32 R5, R5, R15, R4 ;  /* 0x0000000f05057227 */ /* 0x000fcc00078e0004 */
[----:B------:R-:W-:-:S04]  /*1200*/  IMAD.HI.U32 R5, R5, R2, RZ ;  /* 0x0000000205057227 */ /* 0x000fc800078e00ff */
[----:B------:R-:W-:-:S04]  /*1210*/  IMAD.MOV R5, RZ, RZ, -R5 ;  /* 0x000000ffff057224 */ /* 0x000fc800078e0a05 */
[----:B------:R-:W-:Y:S01]  /*1220*/  IMAD R5, R5, UR4, R2 ;  /* 0x0000000405057c24 */ /* 0x000fe2000f8e0202 */
[----:B--2---:R-:W-:-:S04]  /*1230*/  LEA R2, P2, R0, UR6, 0x2 ;  /* 0x0000000600027c11 */ /* 0x004fc8000f8410ff */
[----:B------:R-:W-:Y:S02]  /*1240*/  ISETP.GE.U32.AND P0, PT, R5, UR4, PT ;  /* 0x0000000405007c0c */ /* 0x000fe4000bf06070 */
[----:B------:R-:W-:-:S11]  /*1250*/  LEA.HI.X R3, R0, UR7, R3, 0x2, P2 ;  /* 0x0000000700037c11 */ /* 0x000fd600090f1403 */
[----:B------:R-:W-:-:S05]  /*1260*/  @P0 VIADD R5, R5, -UR4 ;  /* 0x8000000405050c36 */ /* 0x000fca0008000000 */
[----:B------:R-:W-:-:S13]  /*1270*/  ISETP.GE.U32.AND P0, PT, R5, UR4, PT ;  /* 0x0000000405007c0c */ /* 0x000fda000bf06070 */
[----:B------:R-:W-:Y:S01]  /*1280*/  @P0 VIADD R5, R5, -UR4 ;  /* 0x8000000405050c36 */ /* 0x000fe20008000000 */
[----:B------:R-:W-:-:S05]  /*1290*/  @!P1 LOP3.LUT R5, RZ, UR4, RZ, 0x33, !PT ;  /* 0x00000004ff059c12 */ /* 0x000fca000f8e33ff */
[----:B------:R-:W-:Y:S01]  /*12a0*/  VIADD R5, R5, UR5 ;  /* 0x0000000505057c36 */ /* 0x000fe20008000000 */
[----:B---3--:R-:W-:-:S13]  /*12b0*/  ISETP.NE.AND P0, PT, R13, R0, PT ;  /* 0x000000000d00720c */ /* 0x008fda0003f05270 */
[----:B------:R-:W-:Y:S05]  /*12c0*/  @P0 BRA `(.L_x_47) ;  /* 0x0000000000740947 */ /* 0x000fea0003800000 */
[----:B------:R-:W-:Y:S01]  /*12d0*/  ISETP.GT.AND P0, PT, R5, 0x2, PT ;  /* 0x000000020500780c */ /* 0x000fe20003f04270 */
[----:B------:R-:W-:-:S12]  /*12e0*/  BSSY.RECONVERGENT B1, `(.L_x_48) ;  /* 0x0000018000017945 */ /* 0x000fd80003800200 */
[----:B------:R-:W-:Y:S05]  /*12f0*/  @P0 BRA `(.L_x_49) ;  /* 0x0000000000240947 */ /* 0x000fea0003800000 */
[----:B------:R-:W-:Y:S02]  /*1300*/  IMAD.MOV.U32 R4, RZ, RZ, -0x1 ;  /* 0xffffffffff047424 */ /* 0x000fe400078e00ff */
[----:B------:R-:W-:-:S03]  /*1310*/  IMAD.MOV.U32 R9, RZ, RZ, 0x9 ;  /* 0x00000009ff097424 */ /* 0x000fc600078e00ff */
[----:B------:R-:W-:-:S05]  /*1320*/  VIADDMNMX.U32 R4, R5, R4, 0x2, PT ;  /* 0x0000000205047446 */ /* 0x000fca0003800004 */
[----:B------:R-:W-:-:S04]  /*1330*/  IMAD.SHL.U32 R8, R4, 0x4, RZ ;  /* 0x0000000404087824 */ /* 0x000fc800078e00ff */
[----:B------:R-:W0:Y:S02]  /*1340*/  LDC R4, c[0x2][R8] ;  /* 0x0080000008047b82 */ /* 0x000e240000000800 */
[----:B0-----:R-:W-:-:S04]  /*1350*/  SHF.R.S32.HI R5, RZ, 0x1f, R4 ;  /* 0x0000001fff057819 */ /* 0x001fc80000011404 */
.L_x_111:
[----:B------:R-:W-:Y:S05]  /*1360*/  BRX R4 -0x1370                                    (*"BRANCH_TARGETS .L_x_50,.L_x_113,.L_x_114"*) ;  /* 0xffffffec04247949 */ /* 0x000fea000383ffff */
.L_x_113:
[----:B------:R-:W-:Y:S01]  /*1370*/  IMAD.MOV.U32 R9, RZ, RZ, 0xa ;  /* 0x0000000aff097424 */ /* 0x000fe200078e00ff */
[----:B------:R-:W-:Y:S06]  /*1380*/  BRA `(.L_x_50) ;  /* 0x0000000000347947 */ /* 0x000fec0003800000 */
.L_x_49:
[----:B------:R-:W-:-:S05]  /*1390*/  IMAD.MOV.U32 R4, RZ, RZ, -0x3 ;  /* 0xfffffffdff047424 */ /* 0x000fca00078e00ff */
[----:B------:R-:W-:-:S05]  /*13a0*/  VIADDMNMX.U32 R4, R5, R4, 0x3, PT ;  /* 0x0000000305047446 */ /* 0x000fca0003800004 */
[----:B------:R-:W-:-:S04]  /*13b0*/  IMAD.SHL.U32 R8, R4, 0x4, RZ ;  /* 0x0000000404087824 */ /* 0x000fc800078e00ff */
[----:B------:R-:W0:Y:S02]  /*13c0*/  LDC R4, c[0x2][R8+0xc] ;  /* 0x0080030008047b82 */ /* 0x000e240000000800 */
[----:B0-----:R-:W-:-:S04]  /*13d0*/  SHF.R.S32.HI R5, RZ, 0x1f, R4 ;  /* 0x0000001fff057819 */ /* 0x001fc80000011404 */
.L_x_115:
[----:B------:R-:W-:Y:S05]  /*13e0*/  BRX R4 -0x13f0                                    (*"BRANCH_TARGETS .L_x_116,.L_x_117,.L_x_118,.L_x_114"*) ;  /* 0xffffffec04047949 */ /* 0x000fea000383ffff */
.L_x_118:
[----:B------:R-:W-:Y:S01]  /*13f0*/  IMAD.MOV.U32 R9, RZ, RZ, 0xd ;  /* 0x0000000dff097424 */ /* 0x000fe200078e00ff */
[----:B------:R-:W-:Y:S06]  /*1400*/  BRA `(.L_x_50) ;  /* 0x0000000000147947 */ /* 0x000fec0003800000 */
.L_x_116:
[----:B------:R-:W-:Y:S01]  /*1410*/  IMAD.MOV.U32 R9, RZ, RZ, 0xb ;  /* 0x0000000bff097424 */ /* 0x000fe200078e00ff */
[----:B------:R-:W-:Y:S06]  /*1420*/  BRA `(.L_x_50) ;  /* 0x00000000000c7947 */ /* 0x000fec0003800000 */
.L_x_117:
[----:B------:R-:W-:Y:S01]  /*1430*/  IMAD.MOV.U32 R9, RZ, RZ, 0xc ;  /* 0x0000000cff097424 */ /* 0x000fe200078e00ff */
[----:B------:R-:W-:Y:S06]  /*1440*/  BRA `(.L_x_50) ;  /* 0x0000000000047947 */ /* 0x000fec0003800000 */
.L_x_114:
[----:B------:R-:W-:-:S07]  /*1450*/  IMAD.MOV.U32 R9, RZ, RZ, 0xe ;  /* 0x0000000eff097424 */ /* 0x000fce00078e00ff */
.L_x_50:
[----:B------:R-:W-:Y:S05]  /*1460*/  BSYNC.RECONVERGENT B1 ;  /* 0x0000000000017941 */ /* 0x000fea0003800200 */
.L_x_48:
[----:B------:R-:W-:Y:S01]  /*1470*/  IMAD.MOV.U32 R5, RZ, RZ, -0x1 ;  /* 0xffffffffff057424 */ /* 0x000fe200078e00ff */
[----:B------:R0:W-:Y:S04]  /*1480*/  STG.E desc[UR8][R2.64], R9 ;  /* 0x0000000902007986 */ /* 0x0001e8000c101908 */
[----:B------:R0:W-:Y:S02]  /*1490*/  STG.E desc[UR8][R6.64], R5 ;  /* 0x0000000506007986 */ /* 0x0001e4000c101908 */
.L_x_47:
[----:B------:R-:W-:Y:S05]  /*14a0*/  BSYNC.RECONVERGENT B0 ;  /* 0x0000000000007941 */ /* 0x000fea0003800200 */
.L_x_46:
[----:B------:R-:W1:Y:S01]  /*14b0*/  LDCU.64 UR4, c[0x0][0x388] ;  /* 0x00007100ff0477ac */ /* 0x000e620008000a00 */
[----:B------:R-:W-:Y:S02]  /*14c0*/  PLOP3.LUT P0, PT, PT, PT, PT, 0x80, 0x8 ;  /* 0x000000000008781c */ /* 0x000fe40003f0f070 */
[----:B0-----:R-:W-:Y:S01]  /*14d0*/  CS2R R4, SRZ ;  /* 0x0000000000047805 */ /* 0x001fe2000001ff00 */
[----:B-1----:R-:W-:-:S04]  /*14e0*/  UIMAD UR4, UR5, UR4, URZ ;  /* 0x00000004050472a4 */ /* 0x002fc8000f8e02ff */
[----:B------:R-:W-:-:S09]  /*14f0*/  UISETP.GE.AND UP0, UPT, UR4, 0x2, UPT ;  /* 0x000000020400788c */ /* 0x000fd2000bf06270 */
[----:B------:R-:W-:Y:S05]  /*1500*/  BRA.U !UP0, `(.L_x_51) ;  /* 0x0000000908a07547 */ /* 0x000fea000b800000 */
[----:B------:R-:W-:Y:S01]  /*1510*/  UIADD3 UR5, UPT, UPT, UR4, -0x2, URZ ;  /* 0xfffffffe04057890 */ /* 0x000fe2000fffe0ff */
[----:B------:R-:W-:Y:S01]  /*1520*/  PRMT R5, RZ, 0x7610, R5 ;  /* 0x00007610ff057816 */ /* 0x000fe20000000005 */
[----:B------:R-:W-:Y:S01]  /*1530*/  IMAD.MOV.U32 R7, RZ, RZ, 0x1 ;  /* 0x00000001ff077424 */ /* 0x000fe200078e00ff */
[----:B------:R-:W-:Y:S02]  /*1540*/  UIADD3 UR4, UPT, UPT, UR4, -0x1, URZ ;  /* 0xffffffff04047890 */ /* 0x000fe4000fffe0ff */
[----:B------:R-:W-:-:S09]  /*1550*/  UISETP.GE.U32.AND UP0, UPT, UR5, 0xf, UPT ;  /* 0x0000000f0500788c */ /* 0x000fd2000bf06070 */
[----:B------:R-:W-:Y:S05]  /*1560*/  BRA.U !UP0, `(.L_x_52) ;  /* 0x0000000508387547 */ /* 0x000fea000b800000 */
[----:B------:R-:W0:Y:S01]  /*1570*/  LDCU.64 UR6, c[0x0][0x390] ;  /* 0x00007200ff0677ac */ /* 0x000e220008000a00 */
[----:B------:R-:W-:Y:S01]  /*1580*/  PRMT R5, RZ, 0x7610, R5 ;  /* 0x00007610ff057816 */ /* 0x000fe20000000005 */
[----:B------:R-:W-:Y:S01]  /*1590*/  IMAD.MOV.U32 R8, RZ, RZ, RZ ;  /* 0x000000ffff087224 */ /* 0x000fe200078e00ff */
[----:B0-----:R-:W-:-:S04]  /*15a0*/  UIADD3 UR5, UP0, UPT, UR6, 0x20, URZ ;  /* 0x0000002006057890 */ /* 0x001fc8000ff1e0ff */
[----:B------:R-:W-:Y:S02]  /*15b0*/  UIADD3.X UR6, UPT, UPT, URZ, UR7, URZ, UP0, !UPT ;  /* 0x00000007ff067290 */ /* 0x000fe400087fe4ff */
[----:B------:R-:W-:Y:S01]  /*15c0*/  IMAD.U32 R6, RZ, RZ, UR5 ;  /* 0x00000005ff067e24 */ /* 0x000fe2000f8e00ff */
[----:B------:R-:W-:-:S03]  /*15d0*/  ULOP3.LUT UR7, UR4, 0xfffffff0, URZ, 0xc0, !UPT ;  /* 0xfffffff004077892 */ /* 0x000fc6000f8ec0ff */
[----:B------:R-:W-:-:S09]  /*15e0*/  IMAD.U32 R7, RZ, RZ, UR6 ;  /* 0x00000006ff077e24 */ /* 0x000fd2000f8e00ff */
.L_x_53:
[----:B------:R-:W2:Y:S04]  /*15f0*/  LDG.E R23, desc[UR8][R6.64+-0x1c] ;  /* 0xffffe40806177981 */ /* 0x000ea8000c1e1900 */
[----:B------:R-:W3:Y:S04]  /*1600*/  LDG.E R25, desc[UR8][R6.64+-0x18] ;  /* 0xffffe80806197981 */ /* 0x000ee8000c1e1900 */
[----:B------:R-:W4:Y:S04]  /*1610*/  LDG.E R27, desc[UR8][R6.64+-0x14] ;  /* 0xffffec08061b7981 */ /* 0x000f28000c1e1900 */
[----:B------:R-:W5:Y:S04]  /*1620*/  LDG.E R29, desc[UR8][R6.64+-0x10] ;  /* 0xfffff008061d7981 */ /* 0x000f68000c1e1900 */
        /* <DEDUP_REMOVED lines=11> */
[----:B------:R-:W5:Y:S01]  /*16e0*/  LDG.E R9, desc[UR8][R6.64+0x20] ;  /* 0x0000200806097981 */ /* 0x000f62000c1e1900 */
[----:B--2---:R-:W-:-:S02]  /*16f0*/  ISETP.NE.AND P0, PT, R23, R0, PT ;  /* 0x000000001700720c */ /* 0x004fc40003f05270 */
[-C--:B---3--:R-:W-:Y:S02]  /*1700*/  ISETP.NE.AND P1, PT, R25, R0.reuse, PT ;  /* 0x000000001900720c */ /* 0x088fe40003f25270 */
[----:B------:R-:W-:Y:S02]  /*1710*/  SEL R5, R5, 0x1, P0 ;  /* 0x0000000105057807 */ /* 0x000fe40000000000 */
[-C--:B----4-:R-:W-:Y:S02]  /*1720*/  ISETP.NE.AND P5, PT, R27, R0.reuse, PT ;  /* 0x000000001b00720c */ /* 0x090fe40003fa5270 */
[----:B------:R-:W-:Y:S02]  /*1730*/  SEL R5, R5, 0x1, P1 ;  /* 0x0000000105057807 */ /* 0x000fe40000800000 */
[----:B-----5:R-:W-:-:S03]  /*1740*/  ISETP.NE.AND P2, PT, R29, R0, PT ;  /* 0x000000001d00720c */ /* 0x020fc60003f45270 */
[----:B------:R-:W-:Y:S01]  /*1750*/  @!P0 VIADD R4, R8, 0x1 ;  /* 0x0000000108048836 */ /* 0x000fe20000000000 */
[----:B------:R-:W-:Y:S02]  /*1760*/  SEL R5, R5, 0x1, P5 ;  /* 0x0000000105057807 */ /* 0x000fe40002800000 */
[-C--:B------:R-:W-:Y:S01]  /*1770*/  ISETP.NE.AND P3, PT, R10, R0.reuse, PT ;  /* 0x000000000a00720c */ /* 0x080fe20003f65270 */
[----:B------:R-:W-:Y:S01]  /*1780*/  @!P1 VIADD R4, R8, 0x2 ;  /* 0x0000000208049836 */ /* 0x000fe20000000000 */
[----:B------:R-:W-:Y:S02]  /*1790*/  SEL R5, R5, 0x1, P2 ;  /* 0x0000000105057807 */ /* 0x000fe40001000000 */
[-C--:B------:R-:W-:Y:S01]  /*17a0*/  ISETP.NE.AND P4, PT, R12, R0.reuse, PT ;  /* 0x000000000c00720c */ /* 0x080fe20003f85270 */
[----:B------:R-:W-:Y:S01]  /*17b0*/  @!P5 VIADD R4, R8, 0x3 ;  /* 0x000000030804d836 */ /* 0x000fe20000000000 */
[----:B------:R-:W-:Y:S02]  /*17c0*/  SEL R5, R5, 0x1, P3 ;  /* 0x0000000105057807 */ /* 0x000fe40001800000 */
[----:B------:R-:W-:Y:S01]  /*17d0*/  ISETP.NE.AND P1, PT, R14, R0, PT ;  /* 0x000000000e00720c */ /* 0x000fe20003f25270 */
[----:B------:R-:W-:Y:S01]  /*17e0*/  @!P2 VIADD R4, R8, 0x4 ;  /* 0x000000040804a836 */ /* 0x000fe20000000000 */
[----:B------:R-:W-:-:S02]  /*17f0*/  SEL R5, R5, 0x1, P4 ;  /* 0x0000000105057807 */ /* 0x000fc40002000000 */
[-C--:B------:R-:W-:Y:S01]  /*1800*/  ISETP.NE.AND P0, PT, R16, R0.reuse, PT ;  /* 0x000000001000720c */ /* 0x080fe20003f05270 */
[----:B------:R-:W-:Y:S01]  /*1810*/  @!P3 VIADD R4, R8, 0x5 ;  /* 0x000000050804b836 */ /* 0x000fe20000000000 */
[----:B------:R-:W-:Y:S02]  /*1820*/  SEL R5, R5, 0x1, P1 ;  /* 0x0000000105057807 */ /* 0x000fe40000800000 */
[-C--:B------:R-:W-:Y:S01]  /*1830*/  ISETP.NE.AND P2, PT, R18, R0.reuse, PT ;  /* 0x000000001200720c */ /* 0x080fe20003f45270 */
[C---:B------:R-:W-:Y:S01]  /*1840*/  @!P4 VIADD R4, R8.reuse, 0x6 ;  /* 0x000000060804c836 */ /* 0x040fe20000000000 */
[----:B------:R-:W-:Y:S02]  /*1850*/  SEL R5, R5, 0x1, P0 ;  /* 0x0000000105057807 */ /* 0x000fe40000000000 */
[----:B------:R-:W-:Y:S01]  /*1860*/  ISETP.NE.AND P3, PT, R21, R0, PT ;  /* 0x000000001500720c */ /* 0x000fe20003f65270 */
[----:B------:R-:W-:Y:S01]  /*1870*/  @!P1 VIADD R4, R8, 0x7 ;  /* 0x0000000708049836 */ /* 0x000fe20000000000 */
[----:B------:R-:W-:-:S02]  /*1880*/  SEL R5, R5, 0x1, P2 ;  /* 0x0000000105057807 */ /* 0x000fc40001000000 */
[-C--:B------:R-:W-:Y:S01]  /*1890*/  ISETP.NE.AND P4, PT, R19, R0.reuse, PT ;  /* 0x000000001300720c */ /* 0x080fe20003f85270 */
[C---:B------:R-:W-:Y:S01]  /*18a0*/  @!P0 VIADD R4, R8.reuse, 0x8 ;  /* 0x0000000808048836 */ /* 0x040fe20000000000 */
        /* <DEDUP_REMOVED lines=10> */
[----:B------:R-:W-:Y:S01]  /*1950*/  ISETP.NE.AND P3, PT, R11, R0, PT ;  /* 0x000000000b00720c */ /* 0x000fe20003f65270 */
[----:B------:R-:W-:Y:S01]  /*1960*/  @!P1 VIADD R4, R8, 0xc ;  /* 0x0000000c08049836 */ /* 0x000fe20000000000 */
[----:B------:R-:W-:-:S03]  /*1970*/  SEL R5, R5, 0x1, P2 ;  /* 0x0000000105057807 */ /* 0x000fc60001000000 */
[C---:B------:R-:W-:Y:S01]  /*1980*/  @!P0 VIADD R4, R8.reuse, 0xd ;  /* 0x0000000d08048836 */ /* 0x040fe20000000000 */
[----:B------:R-:W-:Y:S02]  /*1990*/  ISETP.NE.AND P0, PT, R9, R0, PT ;  /* 0x000000000900720c */ /* 0x000fe40003f05270 */
[----:B------:R-:W-:Y:S01]  /*19a0*/  SEL R5, R5, 0x1, P3 ;  /* 0x0000000105057807 */ /* 0x000fe20001800000 */
[----:B------:R-:W-:Y:S01]  /*19b0*/  @!P2 VIADD R4, R8, 0xe ;  /* 0x0000000e0804a836 */ /* 0x000fe20000000000 */
[----:B------:R-:W-:Y:S02]  /*19c0*/  IADD3 R6, P2, PT, R6, 0x40, RZ ;  /* 0x0000004006067810 */ /* 0x000fe40007f5e0ff */
[----:B------:R-:W-:Y:S01]  /*19d0*/  SEL R5, R5, 0x1, P0 ;  /* 0x0000000105057807 */ /* 0x000fe20000000000 */
[C---:B------:R-:W-:Y:S02]  /*19e0*/  @!P3 VIADD R4, R8.reuse, 0xf ;  /* 0x0000000f0804b836 */ /* 0x040fe40000000000 */
[----:B------:R-:W-:-:S02]  /*19f0*/  VIADD R8, R8, 0x10 ;  /* 0x0000001008087836 */ /* 0x000fc40000000000 */
[----:B------:R-:W-:-:S03]  /*1a00*/  IMAD.X R7, RZ, RZ, R7, P2 ;  /* 0x000000ffff077224 */ /* 0x000fc600010e0607 */
[C---:B------:R-:W-:Y:S02]  /*1a10*/  ISETP.NE.AND P1, PT, R8.reuse, UR7, PT ;  /* 0x0000000708007c0c */ /* 0x040fe4000bf25270 */
[----:B------:R-:W-:-:S11]  /*1a20*/  SEL R4, R8, R4, !P0 ;  /* 0x0000000408047207 */ /* 0x000fd60004000000 */
[----:B------:R-:W-:Y:S05]  /*1a30*/  @P1 BRA `(.L_x_53) ;  /* 0xfffffff800ec1947 */ /* 0x000fea000383ffff */
[----:B------:R-:W-:-:S07]  /*1a40*/  VIADD R7, R8, 0x1 ;  /* 0x0000000108077836 */ /* 0x000fce0000000000 */
.L_x_52:
[----:B------:R-:W-:-:S09]  /*1a50*/  ULOP3.LUT UP0, UR5, UR4, 0xf, URZ, 0xc0, !UPT ;  /* 0x0000000f04057892 */ /* 0x000fd2000f80c0ff */
[----:B------:R-:W-:Y:S05]  /*1a60*/  BRA.U !UP0, `(.L_x_54) ;  /* 0x00000005083c7547 */ /* 0x000fea000b800000 */
[----:B------:R-:W-:Y:S02]  /*1a70*/  UISETP.GE.U32.AND UP0, UPT, UR5, 0x8, UPT ;  /* 0x000000080500788c */ /* 0x000fe4000bf06070 */
[----:B------:R-:W-:-:S04]  /*1a80*/  ULOP3.LUT UR6, UR4, 0x7, URZ, 0xc0, !UPT ;  /* 0x0000000704067892 */ /* 0x000fc8000f8ec0ff */
[----:B------:R-:W-:-:S03]  /*1a90*/  UISETP.NE.AND UP1, UPT, UR6, URZ, UPT ;  /* 0x000000ff0600728c */ /* 0x000fc6000bf25270 */
[----:B------:R-:W-:Y:S08]  /*1aa0*/  BRA.U !UP0, `(.L_x_55) ;  /* 0x00000001088c7547 */ /* 0x000ff0000b800000 */
[----:B------:R-:W0:Y:S02]  /*1ab0*/  LDC.64 R8, c[0x0][0x390] ;  /* 0x0000e400ff087b82 */ /* 0x000e240000000a00 */
[----:B0-----:R-:W-:-:S05]  /*1ac0*/  IMAD.WIDE.U32 R8, R7, 0x4, R8 ;  /* 0x0000000407087825 */ /* 0x001fca00078e0008 */
[----:B------:R-:W2:Y:S04]  /*1ad0*/  LDG.E R11, desc[UR8][R8.64] ;  /* 0x00000008080b7981 */ /* 0x000ea8000c1e1900 */
[----:B------:R-:W3:Y:S04]  /*1ae0*/  LDG.E R13, desc[UR8][R8.64+0x4] ;  /* 0x00000408080d7981 */ /* 0x000ee8000c1e1900 */
[----:B------:R-:W4:Y:S04]  /*1af0*/  LDG.E R15, desc[UR8][R8.64+0x8] ;  /* 0x00000808080f7981 */ /* 0x000f28000c1e1900 */
        /* <DEDUP_REMOVED lines=9> */
[----:B-----5:R-:W-:Y:S02]  /*1b90*/  ISETP.NE.AND P3, PT, R17, R0, PT ;  /* 0x000000001100720c */ /* 0x020fe40003f65270 */
[----:B------:R-:W-:Y:S02]  /*1ba0*/  SEL R5, R5, 0x1, P1 ;  /* 0x0000000105057807 */ /* 0x000fe40000800000 */
[----:B------:R-:W-:-:S02]  /*1bb0*/  SEL R4, R7, R4, !P0 ;  /* 0x0000000407047207 */ /* 0x000fc40004000000 */
[----:B------:R-:W-:Y:S01]  /*1bc0*/  SEL R5, R5, 0x1, P2 ;  /* 0x0000000105057807 */ /* 0x000fe20001000000 */
[----:B------:R-:W-:Y:S01]  /*1bd0*/  @!P1 VIADD R4, R7, 0x1 ;  /* 0x0000000107049836 */ /* 0x000fe20000000000 */
[----:B------:R-:W-:-:S03]  /*1be0*/  ISETP.NE.AND P0, PT, R19, R0, PT ;  /* 0x000000001300720c */ /* 0x000fc60003f05270 */
[----:B------:R-:W-:Y:S01]  /*1bf0*/  @!P2 VIADD R4, R7, 0x2 ;  /* 0x000000020704a836 */ /* 0x000fe20000000000 */
[-C--:B------:R-:W-:Y:S02]  /*1c00*/  ISETP.NE.AND P1, PT, R21, R0.reuse, PT ;  /* 0x000000001500720c */ /* 0x080fe40003f25270 */
[----:B------:R-:W-:Y:S01]  /*1c10*/  SEL R5, R5, 0x1, P3 ;  /* 0x0000000105057807 */ /* 0x000fe20001800000 */
[----:B------:R-:W-:Y:S01]  /*1c20*/  @!P3 VIADD R4, R7, 0x3 ;  /* 0x000000030704b836 */ /* 0x000fe20000000000 */
[-C--:B------:R-:W-:Y:S02]  /*1c30*/  ISETP.NE.AND P2, PT, R23, R0.reuse, PT ;  /* 0x000000001700720c */ /* 0x080fe40003f45270 */
[----:B------:R-:W-:Y:S02]  /*1c40*/  ISETP.NE.AND P3, PT, R25, R0, PT ;  /* 0x000000001900720c */ /* 0x000fe40003f65270 */
[----:B------:R-:W-:-:S04]  /*1c50*/  SEL R5, R5, 0x1, P0 ;  /* 0x0000000105057807 */ /* 0x000fc80000000000 */
[----:B------:R-:W-:Y:S01]  /*1c60*/  SEL R5, R5, 0x1, P1 ;  /* 0x0000000105057807 */ /* 0x000fe20000800000 */
[C---:B------:R-:W-:Y:S02]  /*1c70*/  @!P0 VIADD R4, R7.reuse, 0x4 ;  /* 0x0000000407048836 */ /* 0x040fe40000000000 */
[----:B------:R-:W-:Y:S01]  /*1c80*/  @!P1 VIADD R4, R7, 0x5 ;  /* 0x0000000507049836 */ /* 0x000fe20000000000 */
[----:B------:R-:W-:Y:S01]  /*1c90*/  SEL R5, R5, 0x1, P2 ;  /* 0x0000000105057807 */ /* 0x000fe20001000000 */
[C---:B------:R-:W-:Y:S02]  /*1ca0*/  @!P2 VIADD R4, R7.reuse, 0x6 ;  /* 0x000000060704a836 */ /* 0x040fe40000000000 */
[----:B------:R-:W-:Y:S01]  /*1cb0*/  @!P3 VIADD R4, R7, 0x7 ;  /* 0x000000070704b836 */ /* 0x000fe20000000000 */
[----:B------:R-:W-:Y:S01]  /*1cc0*/  SEL R5, R5, 0x1, P3 ;  /* 0x0000000105057807 */ /* 0x000fe20001800000 */
[----:B------:R-:W-:-:S07]  /*1cd0*/  VIADD R7, R7, 0x8 ;  /* 0x0000000807077836 */ /* 0x000fce0000000000 */
.L_x_55:
        /* <DEDUP_REMOVED lines=10> */
[----:B------:R-:W5:Y:S01]  /*1d80*/  LDG.E R17, desc[UR8][R8.64+0xc] ;  /* 0x00000c0808117981 */ /* 0x000f62000c1e1900 */
[----:B--2---:R-:W-:-:S02]  /*1d90*/  ISETP.NE.AND P1, PT, R13, R0, PT ;  /* 0x000000000d00720c */ /* 0x004fc40003f25270 */
[-C--:B---3--:R-:W-:Y:S02]  /*1da0*/  ISETP.NE.AND P0, PT, R11, R0.reuse, PT ;  /* 0x000000000b00720c */ /* 0x088fe40003f05270 */
[-C--:B----4-:R-:W-:Y:S02]  /*1db0*/  ISETP.NE.AND P2, PT, R15, R0.reuse, PT ;  /* 0x000000000f00720c */ /* 0x090fe40003f45270 */
[----:B------:R-:W-:Y:S02]  /*1dc0*/  SEL R5, R5, 0x1, P0 ;  /* 0x0000000105057807 */ /* 0x000fe40000000000 */
[----:B-----5:R-:W-:Y:S02]  /*1dd0*/  ISETP.NE.AND P3, PT, R17, R0, PT ;  /* 0x000000001100720c */ /* 0x020fe40003f65270 */
[----:B------:R-:W-:Y:S02]  /*1de0*/  SEL R5, R5, 0x1, P1 ;  /* 0x0000000105057807 */ /* 0x000fe40000800000 */
[C---:B------:R-:W-:Y:S01]  /*1df0*/  SEL R4, R7.reuse, R4, !P0 ;  /* 0x0000000407047207 */ /* 0x040fe20004000000 */
[----:B------:R-:W-:Y:S01]  /*1e00*/  @!P1 VIADD R4, R7, 0x1 ;  /* 0x0000000107049836 */ /* 0x000fe20000000000 */
[----:B------:R-:W-:-:S03]  /*1e10*/  SEL R5, R5, 0x1, P2 ;  /* 0x0000000105057807 */ /* 0x000fc60001000000 */
[----:B------:R-:W-:Y:S01]  /*1e20*/  @!P2 VIADD R4, R7, 0x2 ;  /* 0x000000020704a836 */ /* 0x000fe20000000000 */
[----:B------:R-:W-:-:S03]  /*1e30*/  SEL R5, R5, 0x1, P3 ;  /* 0x0000000105057807 */ /* 0x000fc60001800000 */
[C---:B------:R-:W-:Y:S02]  /*1e40*/  @!P3 VIADD R4, R7.reuse, 0x3 ;  /* 0x000000030704b836 */ /* 0x040fe40000000000 */
[----:B------:R-:W-:-:S07]  /*1e50*/  VIADD R7, R7, 0x4 ;  /* 0x0000000407077836 */ /* 0x000fce0000000000 */
.L_x_56:
[----:B------:R-:W-:Y:S05]  /*1e60*/  BRA.U !UP1, `(.L_x_54) ;  /* 0x00000001093c7547 */ /* 0x000fea000b800000 */
[----:B------:R-:W0:Y:S01]  /*1e70*/  LDC.64 R8, c[0x0][0x390] ;  /* 0x0000e400ff087b82 */ /* 0x000e220000000a00 */
[----:B------:R-:W-:Y:S01]  /*1e80*/  UIADD3 UR4, UPT, UPT, -UR4, URZ, URZ ;  /* 0x000000ff04047290 */ /* 0x000fe2000fffe1ff */
[----:B0-----:R-:W-:-:S04]  /*1e90*/  IMAD.WIDE.U32 R8, R7, 0x4, R8 ;  /* 0x0000000407087825 */ /* 0x001fc800078e0008 */
[----:B------:R-:W-:-:S07]  /*1ea0*/  IMAD.MOV.U32 R11, RZ, RZ, R9 ;  /* 0x000000ffff0b7224 */ /* 0x000fce00078e0009 */
.L_x_57:
[----:B------:R-:W-:-:S06]  /*1eb0*/  IMAD.MOV.U32 R9, RZ, RZ, R11 ;  /* 0x000000ffff097224 */ /* 0x000fcc00078e000b */
[----:B------:R0:W2:Y:S01]  /*1ec0*/  LDG.E R9, desc[UR8][R8.64] ;  /* 0x0000000808097981 */ /* 0x0000a2000c1e1900 */
[----:B------:R-:W-:-:S04]  /*1ed0*/  UIADD3 UR4, UPT, UPT, UR4, 0x1, URZ ;  /* 0x0000000104047890 */ /* 0x000fc8000fffe0ff */
[----:B------:R-:W-:Y:S01]  /*1ee0*/  UISETP.NE.AND UP0, UPT, UR4, URZ, UPT ;  /* 0x000000ff0400728c */ /* 0x000fe2000bf05270 */
[----:B0-----:R-:W-:-:S05]  /*1ef0*/  IADD3 R8, P1, PT, R8, 0x4, RZ ;  /* 0x0000000408087810 */ /* 0x001fca0007f3e0ff */
[----:B------:R-:W-:Y:S01]  /*1f00*/  IMAD.X R11, RZ, RZ, R11, P1 ;  /* 0x000000ffff0b7224 */ /* 0x000fe200008e060b */
[----:B--2---:R-:W-:-:S04]  /*1f10*/  ISETP.NE.AND P0, PT, R9, R0, PT ;  /* 0x000000000900720c */ /* 0x004fc80003f05270 */
[C---:B------:R-:W-:Y:S01]  /*1f20*/  SEL R4, R7.reuse, R4, !P0 ;  /* 0x0000000407047207 */ /* 0x040fe20004000000 */
[----:B------:R-:W-:Y:S01]  /*1f30*/  VIADD R7, R7, 0x1 ;  /* 0x0000000107077836 */ /* 0x000fe20000000000 */
[----:B------:R-:W-:Y:S01]  /*1f40*/  SEL R5, R5, 0x1, P0 ;  /* 0x0000000105057807 */ /* 0x000fe20000000000 */
[----:B------:R-:W-:Y:S06]  /*1f50*/  BRA.U UP0, `(.L_x_57) ;  /* 0xfffffffd00d47547 */ /* 0x000fec000b83ffff */
.L_x_54:
[----:B------:R-:W-:Y:S02]  /*1f60*/  LOP3.LUT P0, RZ, R5, 0xff, RZ, 0xc0, !PT ;  /* 0x000000ff05ff7812 */ /* 0x000fe4000780c0ff */
[----:B------:R-:W-:Y:S02]  /*1f70*/  SHF.R.S32.HI R5, RZ, 0x1f, R4 ;  /* 0x0000001fff057819 */ /* 0x000fe40000011404 */
[----:B------:R-:W-:-:S13]  /*1f80*/  PLOP3.LUT P0, PT, P0, PT, PT, 0x8, 0x80 ;  /* 0x000000000080781c */ /* 0x000fda000070e170 */
.L_x_51:
[----:B------:R-:W-:Y:S05]  /*1f90*/  @P0 EXIT ;  /* 0x000000000000094d */ /* 0x000fea0003800000 */
[----:B------:R-:W0:Y:S01]  /*1fa0*/  LDCU.64 UR4, c[0x0][0x390] ;  /* 0x00007200ff0477ac */ /* 0x000e220008000a00 */
[----:B------:R-:W-:-:S05]  /*1fb0*/  IMAD.MOV.U32 R9, RZ, RZ, -0x1 ;  /* 0xffffffffff097424 */ /* 0x000fca00078e00ff */
[----:B------:R-:W-:Y:S01]  /*1fc0*/  STG.E desc[UR8][R2.64], R9 ;  /* 0x0000000902007986 */ /* 0x000fe2000c101908 */
[----:B0-----:R-:W-:-:S04]  /*1fd0*/  LEA R6, P0, R4, UR4, 0x2 ;  /* 0x0000000404067c11 */ /* 0x001fc8000f8010ff */
[----:B------:R-:W-:-:S05]  /*1fe0*/  LEA.HI.X R7, R4, UR5, R5, 0x2, P0 ;  /* 0x0000000504077c11 */ /* 0x000fca00080f1405 */
[----:B------:R-:W-:Y:S01]  /*1ff0*/  STG.E desc[UR8][R6.64], R9 ;  /* 0x0000000906007986 */ /* 0x000fe2000c101908 */
[----:B------:R-:W-:Y:S05]  /*2000*/  EXIT ;  /* 0x000000000000794d */ /* 0x000fea0003800000 */
.L_x_58:
        /* <DEDUP_REMOVED lines=15> */
.L_x_126:


//--------------------- .text._Z9eliminar6PiiiS_ii --------------------------
	.section	.text._Z9eliminar6PiiiS_ii,"ax",@progbits
	.align	128
        .global         _Z9eliminar6PiiiS_ii
        .type           _Z9eliminar6PiiiS_ii,@function
        .size           _Z9eliminar6PiiiS_ii,(.L_x_127 - _Z9eliminar6PiiiS_ii)
        .other          _Z9eliminar6PiiiS_ii,@"STO_CUDA_ENTRY STV_DEFAULT"
_Z9eliminar6PiiiS_ii:
.text._Z9eliminar6PiiiS_ii:
[----:B------:R-:W-:Y:S08]  /*0000*/  LDC R1, c[0x0][0x37c] ;  /* 0x0000df00ff017b82 */ /* 0x000ff00000000800 */
[----:B------:R-:W0:Y:S01]  /*0010*/  LDC.64 R4, c[0x0][0x390] ;  /* 0x0000e400ff047b82 */ /* 0x000e220000000a00 */
[----:B------:R-:W0:Y:S01]  /*0020*/  LDCU.64 UR10, c[0x0][0x358] ;  /* 0x00006b00ff0a77ac */ /* 0x000e220008000a00 */
[----:B------:R-:W1:Y:S01]  /*0030*/  S2R R2, SR_TID.X ;  /* 0x0000000000027919 */ /* 0x000e620000002100 */
[----:B------:R-:W1:Y:S01]  /*0040*/  S2R R3, SR_CTAID.X ;  /* 0x0000000000037919 */ /* 0x000e620000002500 */
[----:B------:R-:W2:Y:S01]  /*0050*/  S2R R0, SR_TID.Y ;  /* 0x0000000000007919 */ /* 0x000ea20000002200 */
[----:B------:R-:W2:Y:S01]  /*0060*/  S2R R9, SR_CTAID.Y ;  /* 0x0000000000097919 */ /* 0x000ea20000002600 */
[----:B------:R-:W1:Y:S01]  /*0070*/  LDCU UR4, c[0x0][0x360] ;  /* 0x00006c00ff0477ac */ /* 0x000e620008000800 */
[----:B------:R-:W3:Y:S01]  /*0080*/  LDCU UR6, c[0x0][0x38c] ;  /* 0x00007180ff0677ac */ /* 0x000ee20008000800 */
[----:B0-----:R-:W4:Y:S01]  /*0090*/  LDG.E R7, desc[UR10][R4.64] ;  /* 0x0000000a04077981 */ /* 0x001f22000c1e1900 */
[----:B------:R-:W2:Y:S01]  /*00a0*/  LDCU UR5, c[0x0][0x364] ;  /* 0x00006c80ff0577ac */ /* 0x000ea20008000800 */
[----:B-1----:R-:W-:-:S02]  /*00b0*/  IMAD R2, R3, UR4, R2 ;  /* 0x0000000403027c24 */ /* 0x002fc4000f8e0202 */
[----:B--2---:R-:W-:Y:S01]  /*00c0*/  IMAD R3, R9, UR5, R0 ;  /* 0x0000000509037c24 */ /* 0x004fe2000f8e0200 */
[----:B------:R-:W0:Y:S03]  /*00d0*/  LDCU.64 UR4, c[0x0][0x398] ;  /* 0x00007300ff0477ac */ /* 0x000e260008000a00 */
[----:B---3--:R-:W-:Y:S01]  /*00e0*/  IMAD R2, R3, UR6, R2 ;  /* 0x0000000603027c24 */ /* 0x008fe2000f8e0202 */
[----:B0-----:R-:W-:-:S06]  /*00f0*/  UIMAD UR4, UR4, UR6, UR5 ;  /* 0x00000006040472a4 */ /* 0x001fcc000f8e0205 */
[----:B------:R-:W-:-:S05]  /*0100*/  IMAD.U32 R0, RZ, RZ, UR4 ;  /* 0x00000004ff007e24 */ /* 0x000fca000f8e00ff */
[----:B------:R-:W0:Y:S02]  /*0110*/  LDCU UR4, c[0x0][0x388] ;  /* 0x00007100ff0477ac */ /* 0x000e240008000800 */
[----:B0-----:R-:W-:-:S04]  /*0120*/  UIMAD UR4, UR6, UR4, URZ ;  /* 0x00000004060472a4 */ /* 0x001fc8000f8e02ff */
[----:B------:R-:W-:Y:S01]  /*0130*/  UISETP.GE.AND UP0, UPT, UR4, 0x2, UPT ;  /* 0x000000020400788c */ /* 0x000fe2000bf06270 */
[----:B----4-:R-:W-:-:S13]  /*0140*/  ISETP.NE.AND P0, PT, R7, R2, PT ;  /* 0x000000020700720c */ /* 0x010fda0003f05270 */
[----:B------:R-:W0:Y:S01]  /*0150*/  @!P0 LDC.64 R6, c[0x0][0x380] ;  /* 0x0000e000ff068b82 */ /* 0x000e220000000a00 */
[----:B------:R-:W-:Y:S02]  /*0160*/  @!P0 IMAD.MOV.U32 R3, RZ, RZ, 0x8 ;  /* 0x00000008ff038424 */ /* 0x000fe400078e00ff */
[----:B------:R-:W-:Y:S02]  /*0170*/  @!P0 IMAD.MOV.U32 R9, RZ, RZ, -0x1 ;  /* 0xffffffffff098424 */ /* 0x000fe400078e00ff */
[----:B0-----:R-:W-:-:S05]  /*0180*/  @!P0 IMAD.WIDE R6, R0, 0x4, R6 ;  /* 0x0000000400068825 */ /* 0x001fca00078e0206 */
[----:B------:R0:W-:Y:S04]  /*0190*/  @!P0 STG.E desc[UR10][R6.64], R3 ;  /* 0x0000000306008986 */ /* 0x0001e8000c10190a */
[----:B------:R0:W-:Y:S01]  /*01a0*/  @!P0 STG.E desc[UR10][R4.64], R9 ;  /* 0x0000000904008986 */ /* 0x0001e2000c10190a */
[----:B------:R-:W-:Y:S01]  /*01b0*/  PLOP3.LUT P0, PT, PT, PT, PT, 0x80, 0x8 ;  /* 0x000000000008781c */ /* 0x000fe20003f0f070 */
[----:B------:R-:W-:-:S12]  /*01c0*/  BRA.U !UP0, `(.L_x_59) ;  /* 0x0000000908a07547 */ /* 0x000fd8000b800000 */
[----:B------:R-:W-:Y:S01]  /*01d0*/  UIADD3 UR5, UPT, UPT, UR4, -0x1, URZ ;  /* 0xffffffff04057890 */ /* 0x000fe2000fffe0ff */
[----:B0-----:R-:W-:Y:S01]  /*01e0*/  PRMT R3, RZ, 0x7610, R3 ;  /* 0x00007610ff037816 */ /* 0x001fe20000000003 */
[----:B------:R-:W-:Y:S01]  /*01f0*/  UIADD3 UR4, UPT, UPT, UR4, -0x2, URZ ;  /* 0xfffffffe04047890 */ /* 0x000fe2000fffe0ff */
[----:B------:R-:W-:Y:S01]  /*0200*/  IMAD.MOV.U32 R5, RZ, RZ, 0x1 ;  /* 0x00000001ff057424 */ /* 0x000fe200078e00ff */
[----:B------:R-:W-:Y:S02]  /*0210*/  ULOP3.LUT UR8, UR5, 0xf, URZ, 0xc0, !UPT ;  /* 0x0000000f05087892 */ /* 0x000fe4000f8ec0ff */
        /* <DEDUP_REMOVED lines=10> */
.L_x_61:
        /* <DEDUP_REMOVED lines=15> */
[----:B------:R0:W5:Y:S01]  /*03b0*/  LDG.E R7, desc[UR10][R4.64+0x20] ;  /* 0x0000200a04077981 */ /* 0x000162000c1e1900 */
[----:B--2---:R-:W-:-:S02]  /*03c0*/  ISETP.NE.AND P4, PT, R17, R2, PT ;  /* 0x000000021100720c */ /* 0x004fc40003f85270 */
[-C--:B---3--:R-:W-:Y:S02]  /*03d0*/  ISETP.NE.AND P3, PT, R19, R2.reuse, PT ;  /* 0x000000021300720c */ /* 0x088fe40003f65270 */
[----:B------:R-:W-:Y:S02]  /*03e0*/  SEL R3, R3, 0x1, P4 ;  /* 0x0000000103037807 */ /* 0x000fe40002000000 */
[-C--:B----4-:R-:W-:Y:S02]  /*03f0*/  ISETP.NE.AND P2, PT, R21, R2.reuse, PT ;  /* 0x000000021500720c */ /* 0x090fe40003f45270 */
[----:B------:R-:W-:Y:S02]  /*0400*/  SEL R3, R3, 0x1, P3 ;  /* 0x0000000103037807 */ /* 0x000fe40001800000 */
[----:B-----5:R-:W-:-:S03]  /*0410*/  ISETP.NE.AND P1, PT, R23, R2, PT ;  /* 0x000000021700720c */ /* 0x020fc60003f25270 */
[C---:B------:R-:W-:Y:S01]  /*0420*/  @!P4 VIADD R0, R6.reuse, 0x1 ;  /* 0x000000010600c836 */ /* 0x040fe20000000000 */
[----:B------:R-:W-:Y:S02]  /*0430*/  SEL R3, R3, 0x1, P2 ;  /* 0x0000000103037807 */ /* 0x000fe40001000000 */
        /* <DEDUP_REMOVED lines=33> */
[----:B------:R-:W-:Y:S01]  /*0650*/  @!P2 VIADD R0, R6, 0xd ;  /* 0x0000000d0600a836 */ /* 0x000fe20000000000 */
[----:B------:R-:W-:Y:S02]  /*0660*/  SEL R3, R3, 0x1, P0 ;  /* 0x0000000103037807 */ /* 0x000fe40000000000 */
[----:B0-----:R-:W-:Y:S01]  /*0670*/  IADD3 R4, P2, PT, R4, 0x40, RZ ;  /* 0x0000004004047810 */ /* 0x001fe20007f5e0ff */
[----:B------:R-:W-:Y:S01]  /*0680*/  @!P1 VIADD R0, R6, 0xe ;  /* 0x0000000e06009836 */ /* 0x000fe20000000000 */
[----:B------:R-:W-:-:S03]  /*0690*/  ISETP.NE.AND P1, PT, R7, R2, PT ;  /* 0x000000020700720c */ /* 0x000fc60003f25270 */
[C---:B------:R-:W-:Y:S01]  /*06a0*/  @!P0 VIADD R0, R6.reuse, 0xf ;  /* 0x0000000f06008836 */ /* 0x040fe20000000000 */
[----:B------:R-:W-:Y:S01]  /*06b0*/  SEL R3, R3, 0x1, P1 ;  /* 0x0000000103037807 */ /* 0x000fe20000800000 */
[----:B------:R-:W-:Y:S02]  /*06c0*/  VIADD R6, R6, 0x10 ;  /* 0x0000001006067836 */ /* 0x000fe40000000000 */
[----:B------:R-:W-:-:S03]  /*06d0*/  IMAD.X R5, RZ, RZ, R5, P2 ;  /* 0x000000ffff057224 */ /* 0x000fc600010e0605 */
[C---:B------:R-:W-:Y:S02]  /*06e0*/  ISETP.NE.AND P0, PT, R6.reuse, UR7, PT ;  /* 0x0000000706007c0c */ /* 0x040fe4000bf05270 */
[----:B------:R-:W-:-:S11]  /*06f0*/  SEL R0, R6, R0, !P1 ;  /* 0x0000000006007207 */ /* 0x000fd60004800000 */
[----:B------:R-:W-:Y:S05]  /*0700*/  @P0 BRA `(.L_x_61) ;  /* 0xfffffff800ec0947 */ /* 0x000fea000383ffff */
[----:B------:R-:W-:-:S07]  /*0710*/  VIADD R5, R6, 0x1 ;  /* 0x0000000106057836 */ /* 0x000fce0000000000 */
.L_x_60:
[----:B------:R-:W-:-:S09]  /*0720*/  UISETP.NE.AND UP0, UPT, UR8, URZ, UPT ;  /* 0x000000ff0800728c */ /* 0x000fd2000bf05270 */
        /* <DEDUP_REMOVED lines=40> */
.L_x_63:
        /* <DEDUP_REMOVED lines=24> */
.L_x_64:
[----:B------:R-:W-:Y:S05]  /*0b30*/  BRA.U !UP1, `(.L_x_62) ;  /* 0x00000001093c7547 */ /* 0x000fea000b800000 */
[----:B------:R-:W0:Y:S01]  /*0b40*/  LDC.64 R6, c[0x0][0x390] ;  /* 0x0000e400ff067b82 */ /* 0x000e220000000a00 */
[----:B------:R-:W-:Y:S01]  /*0b50*/  UIADD3 UR5, UPT, UPT, -UR5, URZ, URZ ;  /* 0x000000ff05057290 */ /* 0x000fe2000fffe1ff */
[----:B0-----:R-:W-:-:S04]  /*0b60*/  IMAD.WIDE.U32 R6, R5, 0x4, R6 ;  /* 0x0000000405067825 */ /* 0x001fc800078e0006 */
[----:B------:R-:W-:-:S07]  /*0b70*/  IMAD.MOV.U32 R9, RZ, RZ, R7 ;  /* 0x000000ffff097224 */ /* 0x000fce00078e0007 */
.L_x_65:
        /* <DEDUP_REMOVED lines=11> */
.L_x_62:
[----:B------:R-:W-:-:S04]  /*0c30*/  LOP3.LUT P0, RZ, R3, 0xff, RZ, 0xc0, !PT ;  /* 0x000000ff03ff7812 */ /* 0x000fc8000780c0ff */
[----:B------:R-:W-:-:S13]  /*0c40*/  PLOP3.LUT P0, PT, P0, PT, PT, 0x8, 0x80 ;  /* 0x000000000080781c */ /* 0x000fda000070e170 */
.L_x_59:
[----:B------:R-:W-:Y:S05]  /*0c50*/  @P0 EXIT ;  /* 0x000000000000094d */ /* 0x000fea0003800000 */
[----:B0-----:R-:W0:Y:S01]  /*0c60*/  LDC.64 R4, c[0x0][0x380] ;  /* 0x0000e000ff047b82 */ /* 0x001e220000000a00 */
[----:B------:R-:W-:-:S07]  /*0c70*/  IMAD.MOV.U32 R9, RZ, RZ, -0x1 ;  /* 0xffffffffff097424 */ /* 0x000fce00078e00ff */
[----:B------:R-:W1:Y:S01]  /*0c80*/  LDC.64 R6, c[0x0][0x390] ;  /* 0x0000e400ff067b82 */ /* 0x000e620000000a00 */
[----:B0-----:R-:W-:-:S05]  /*0c90*/  IMAD.WIDE R2, R2, 0x4, R4 ;  /* 0x0000000402027825 */ /* 0x001fca00078e0204 */
[----:B------:R-:W-:Y:S01]  /*0ca0*/  STG.E desc[UR10][R2.64], R9 ;  /* 0x0000000902007986 */ /* 0x000fe2000c10190a */
[----:B-1----:R-:W-:-:S05]  /*0cb0*/  IMAD.WIDE R4, R0, 0x4, R6 ;  /* 0x0000000400047825 */ /* 0x002fca00078e0206 */
[----:B------:R-:W-:Y:S01]  /*0cc0*/  STG.E desc[UR10][R4.64], R9 ;  /* 0x0000000904007986 */ /* 0x000fe2000c10190a */
[----:B------:R-:W-:Y:S05]  /*0cd0*/  EXIT ;  /* 0x000000000000794d */ /* 0x000fea0003800000 */
.L_x_66:
        /* <DEDUP_REMOVED lines=10> */
.L_x_127:


//--------------------- .text._Z9eliminar5PiiiS_ii --------------------------
	.section	.text._Z9eliminar5PiiiS_ii,"ax",@progbits
	.align	128
        .global         _Z9eliminar5PiiiS_ii
        .type           _Z9eliminar5PiiiS_ii,@function
        .size           _Z9eliminar5PiiiS_ii,(.L_x_128 - _Z9eliminar5PiiiS_ii)
        .other          _Z9eliminar5PiiiS_ii,@"STO_CUDA_ENTRY STV_DEFAULT"
_Z9eliminar5PiiiS_ii:
.text._Z9eliminar5PiiiS_ii:
        /* <DEDUP_REMOVED lines=11> */
[----:B-1----:R-:W-:Y:S01]  /*00b0*/  IMAD R0, R3, UR5, R0 ;  /* 0x0000000503007c24 */ /* 0x002fe2000f8e0200 */
[----:B------:R-:W0:Y:S01]  /*00c0*/  LDCU UR5, c[0x0][0x388] ;  /* 0x00007100ff0577ac */ /* 0x000e220008000800 */
[----:B--2---:R-:W-:Y:S01]  /*00d0*/  IMAD R3, R7, UR6, R2 ;  /* 0x0000000607037c24 */ /* 0x004fe2000f8e0202 */
[----:B------:R-:W1:Y:S03]  /*00e0*/  LDCU.64 UR6, c[0x0][0x398] ;  /* 0x00007300ff0677ac */ /* 0x000e660008000a00 */
[----:B---3--:R-:W-:Y:S01]  /*00f0*/  IMAD R0, R3, UR4, R0 ;  /* 0x0000000403007c24 */ /* 0x008fe2000f8e0200 */
[----:B0-----:R-:W-:-:S04]  /*0100*/  UIMAD UR5, UR4, UR5, URZ ;  /* 0x00000005040572a4 */ /* 0x001fc8000f8e02ff */
[----:B------:R-:W-:Y:S02]  /*0110*/  UISETP.GE.AND UP0, UPT, UR5, 0x2, UPT ;  /* 0x000000020500788c */ /* 0x000fe4000bf06270 */
[----:B-1----:R-:W-:-:S06]  /*0120*/  UIMAD UR4, UR6, UR4, UR7 ;  /* 0x00000004060472a4 */ /* 0x002fcc000f8e0207 */
[----:B------:R-:W-:Y:S01]  /*0130*/  IMAD.U32 R2, RZ, RZ, UR4 ;  /* 0x00000004ff027e24 */ /* 0x000fe2000f8e00ff */
[----:B----4-:R-:W-:-:S13]  /*0140*/  ISETP.NE.AND P0, PT, R9, R0, PT ;  /* 0x000000000900720c */ /* 0x010fda0003f05270 */
[----:B------:R-:W0:Y:S01]  /*0150*/  @!P0 LDC.64 R6, c[0x0][0x380] ;  /* 0x0000e000ff068b82 */ /* 0x000e220000000a00 */
[----:B------:R-:W-:Y:S02]  /*0160*/  @!P0 IMAD.MOV.U32 R3, RZ, RZ, 0x7 ;  /* 0x00000007ff038424 */ /* 0x000fe400078e00ff */
[----:B0-----:R-:W-:-:S04]  /*0170*/  @!P0 IMAD.WIDE R6, R9, 0x4, R6 ;  /* 0x0000000409068825 */ /* 0x001fc800078e0206 */
[----:B------:R-:W-:Y:S01]  /*0180*/  @!P0 IMAD.MOV.U32 R9, RZ, RZ, -0x1 ;  /* 0xffffffffff098424 */ /* 0x000fe200078e00ff */
        /* <DEDUP_REMOVED lines=19> */
.L_x_69:
        /* <DEDUP_REMOVED lines=70> */
.L_x_68:
        /* <DEDUP_REMOVED lines=41> */
.L_x_71:
        /* <DEDUP_REMOVED lines=24> */
.L_x_72:
[----:B------:R-:W-:Y:S05]  /*0b30*/  BRA.U !UP1, `(.L_x_70) ;  /* 0x00000001093c7547 */ /* 0x000fea000b800000 */
[----:B------:R-:W0:Y:S01]  /*0b40*/  LDC.64 R6, c[0x0][0x390] ;  /* 0x0000e400ff067b82 */ /* 0x000e220000000a00 */
[----:B------:R-:W-:Y:S01]  /*0b50*/  UIADD3 UR4, UPT, UPT, -UR4, URZ, URZ ;  /* 0x000000ff04047290 */ /* 0x000fe2000fffe1ff */
[----:B0-----:R-:W-:-:S04]  /*0b60*/  IMAD.WIDE.U32 R6, R5, 0x4, R6 ;  /* 0x0000000405067825 */ /* 0x001fc800078e0006 */
[----:B------:R-:W-:-:S07]  /*0b70*/  IMAD.MOV.U32 R9, RZ, RZ, R7 ;  /* 0x000000ffff097224 */ /* 0x000fce00078e0007 */
.L_x_73:
        /* <DEDUP_REMOVED lines=11> */
.L_x_70:
[----:B------:R-:W-:-:S04]  /*0c30*/  LOP3.LUT P0, RZ, R3, 0xff, RZ, 0xc0, !PT ;  /* 0x000000ff03ff7812 */ /* 0x000fc8000780c0ff */
[----:B------:R-:W-:-:S13]  /*0c40*/  PLOP3.LUT P0, PT, P0, PT, PT, 0x8, 0x80 ;  /* 0x000000000080781c */ /* 0x000fda000070e170 */
.L_x_67:
        /* <DEDUP_REMOVED lines=9> */
.L_x_74:
        /* <DEDUP_REMOVED lines=10> */
.L_x_128:


//--------------------- .text._Z23eliminar_iguales_juntosPiiiS_ --------------------------
	.section	.text._Z23eliminar_iguales_juntosPiiiS_,"ax",@progbits
	.align	128
        .global         _Z23eliminar_iguales_juntosPiiiS_
        .type           _Z23eliminar_iguales_juntosPiiiS_,@function
        .size           _Z23eliminar_iguales_juntosPiiiS_,(.L_x_129 - _Z23eliminar_iguales_juntosPiiiS_)
        .other          _Z23eliminar_iguales_juntosPiiiS_,@"STO_CUDA_ENTRY STV_DEFAULT"
_Z23eliminar_iguales_juntosPiiiS_:
.text._Z23eliminar_iguales_juntosPiiiS_:
[----:B------:R-:W-:Y:S01]  /*0000*/  LDC R1, c[0x0][0x37c] ;  /* 0x0000df00ff017b82 */ /* 0x000fe20000000800 */
[----:B------:R-:W0:Y:S01]  /*0010*/  LDCU.64 UR6, c[0x0][0x388] ;  /* 0x00007100ff0677ac */ /* 0x000e220008000a00 */
[----:B------:R-:W1:Y:S01]  /*0020*/  S2R R0, SR_TID.X ;  /* 0x0000000000007919 */ /* 0x000e620000002100 */
[----:B------:R-:W-:Y:S02]  /*0030*/  PLOP3.LUT P0, PT, PT, PT, PT, 0x80, 0x8 ;  /* 0x000000000008781c */ /* 0x000fe40003f0f070 */
[----:B------:R-:W-:Y:S01]  /*0040*/  CS2R R8, SRZ ;  /* 0x0000000000087805 */ /* 0x000fe2000001ff00 */
[----:B------:R-:W1:Y:S01]  /*0050*/  LDCU UR5, c[0x0][0x360] ;  /* 0x00006c00ff0577ac */ /* 0x000e620008000800 */
[----:B------:R-:W1:Y:S01]  /*0060*/  S2R R3, SR_CTAID.X ;  /* 0x0000000000037919 */ /* 0x000e620000002500 */
[----:B------:R-:W2:Y:S01]  /*0070*/  LDCU UR8, c[0x0][0x364] ;  /* 0x00006c80ff0877ac */ /* 0x000ea20008000800 */
[----:B------:R-:W2:Y:S01]  /*0080*/  S2R R5, SR_TID.Y ;  /* 0x0000000000057919 */ /* 0x000ea20000002200 */
[----:B------:R-:W3:Y:S01]  /*0090*/  LDCU.64 UR12, c[0x0][0x358] ;  /* 0x00006b00ff0c77ac */ /* 0x000ee20008000a00 */
[----:B------:R-:W2:Y:S01]  /*00a0*/  S2R R2, SR_CTAID.Y ;  /* 0x0000000000027919 */ /* 0x000ea20000002600 */
[----:B0-----:R-:W-:-:S04]  /*00b0*/  UIMAD UR4, UR7, UR6, URZ ;  /* 0x00000006070472a4 */ /* 0x001fc8000f8e02ff */
[----:B------:R-:W-:Y:S01]  /*00c0*/  UISETP.GE.AND UP0, UPT, UR4, 0x1, UPT ;  /* 0x000000010400788c */ /* 0x000fe2000bf06270 */
[----:B-1----:R-:W-:Y:S02]  /*00d0*/  IMAD R0, R3, UR5, R0 ;  /* 0x0000000503007c24 */ /* 0x002fe4000f8e0200 */
[----:B--2---:R-:W-:-:S06]  /*00e0*/  IMAD R5, R2, UR8, R5 ;  /* 0x0000000802057c24 */ /* 0x004fcc000f8e0205 */
[----:B---3--:R-:W-:Y:S05]  /*00f0*/  BRA.U !UP0, `(.L_x_75) ;  /* 0x0000000908a07547 */ /* 0x008fea000b800000 */
[----:B------:R-:W-:Y:S01]  /*0100*/  UISETP.GE.U32.AND UP1, UPT, UR4, 0x10, UPT ;  /* 0x000000100400788c */ /* 0x000fe2000bf26070 */
[----:B------:R-:W-:Y:S01]  /*0110*/  IMAD R4, R5, UR7, R0 ;  /* 0x0000000705047c24 */ /* 0x000fe2000f8e0200 */
[----:B------:R-:W-:Y:S01]  /*0120*/  ULOP3.LUT UR10, UR4, 0xf, URZ, 0xc0, !UPT ;  /* 0x0000000f040a7892 */ /* 0x000fe2000f8ec0ff */
[----:B------:R-:W-:Y:S01]  /*0130*/  PRMT R6, RZ, 0x7610, R6 ;  /* 0x00007610ff067816 */ /* 0x000fe20000000006 */
[----:B------:R-:W-:Y:S02]  /*0140*/  IMAD.MOV.U32 R7, RZ, RZ, RZ ;  /* 0x000000ffff077224 */ /* 0x000fe400078e00ff */
[----:B------:R-:W-:-:S03]  /*0150*/  UISETP.NE.AND UP0, UPT, UR10, URZ, UPT ;  /* 0x000000ff0a00728c */ /* 0x000fc6000bf05270 */
[----:B------:R-:W-:Y:S08]  /*0160*/  BRA.U !UP1, `(.L_x_76) ;  /* 0x0000000509387547 */ /* 0x000ff0000b800000 */
[----:B------:R-:W0:Y:S01]  /*0170*/  LDCU.64 UR8, c[0x0][0x390] ;  /* 0x00007200ff0877ac */ /* 0x000e220008000a00 */
[----:B------:R-:W-:Y:S01]  /*0180*/  PRMT R6, RZ, 0x7610, R6 ;  /* 0x00007610ff067816 */ /* 0x000fe20000000006 */
[----:B------:R-:W-:Y:S01]  /*0190*/  IMAD.MOV.U32 R9, RZ, RZ, RZ ;  /* 0x000000ffff097224 */ /* 0x000fe200078e00ff */
[----:B0-----:R-:W-:Y:S02]  /*01a0*/  UIADD3 UR5, UP1, UPT, UR8, 0x20, URZ ;  /* 0x0000002008057890 */ /* 0x001fe4000ff3e0ff */
[----:B------:R-:W-:Y:S02]  /*01b0*/  ULOP3.LUT UR8, UR4, 0x7ffffff0, URZ, 0xc0, !UPT ;  /* 0x7ffffff004087892 */ /* 0x000fe4000f8ec0ff */
[----:B------:R-:W-:Y:S02]  /*01c0*/  UIADD3.X UR6, UPT, UPT, URZ, UR9, URZ, UP1, !UPT ;  /* 0x00000009ff067290 */ /* 0x000fe40008ffe4ff */
[----:B------:R-:W-:Y:S02]  /*01d0*/  IMAD.U32 R2, RZ, RZ, UR5 ;  /* 0x00000005ff027e24 */ /* 0x000fe4000f8e00ff */
[----:B------:R-:W-:-:S02]  /*01e0*/  IMAD.U32 R7, RZ, RZ, UR8 ;  /* 0x00000008ff077e24 */ /* 0x000fc4000f8e00ff */
[----:B------:R-:W-:-:S07]  /*01f0*/  IMAD.U32 R3, RZ, RZ, UR6 ;  /* 0x00000006ff037e24 */ /* 0x000fce000f8e00ff */
.L_x_77:
        /* <DEDUP_REMOVED lines=21> */
[----:B-----5:R-:W-:Y:S02]  /*0350*/  ISETP.NE.AND P2, PT, R12, R4, PT ;  /* 0x000000040c00720c */ /* 0x020fe40003f45270 */
[----:B------:R-:W-:-:S02]  /*0360*/  SEL R6, R6, 0x1, P1 ;  /* 0x0000000106067807 */ /* 0x000fc40000800000 */
[C---:B------:R-:W-:Y:S02]  /*0370*/  SEL R8, R9.reuse, R8, !P4 ;  /* 0x0000000809087207 */ /* 0x040fe40006000000 */
[-C--:B------:R-:W-:Y:S02]  /*0380*/  ISETP.NE.AND P3, PT, R14, R4.reuse, PT ;  /* 0x000000040e00720c */ /* 0x080fe40003f65270 */
[----:B------:R-:W-:Y:S02]  /*0390*/  SEL R6, R6, 0x1, P2 ;  /* 0x0000000106067807 */ /* 0x000fe40001000000 */
[-C--:B------:R-:W-:Y:S02]  /*03a0*/  ISETP.NE.AND P4, PT, R16, R4.reuse, PT ;  /* 0x000000041000720c */ /* 0x080fe40003f85270 */
[----:B------:R-:W-:Y:S01]  /*03b0*/  SEL R6, R6, 0x1, P3 ;  /* 0x0000000106067807 */ /* 0x000fe20001800000 */
[----:B------:R-:W-:Y:S01]  /*03c0*/  @!P0 VIADD R8, R9, 0x1 ;  /* 0x0000000109088836 */ /* 0x000fe20000000000 */
[----:B------:R-:W-:-:S02]  /*03d0*/  ISETP.NE.AND P0, PT, R18, R4, PT ;  /* 0x000000041200720c */ /* 0x000fc40003f05270 */
[----:B------:R-:W-:Y:S01]  /*03e0*/  SEL R6, R6, 0x1, P4 ;  /* 0x0000000106067807 */ /* 0x000fe20002000000 */
[C---:B------:R-:W-:Y:S01]  /*03f0*/  @!P1 VIADD R8, R9.reuse, 0x2 ;  /* 0x0000000209089836 */ /* 0x040fe20000000000 */
[-C--:B------:R-:W-:Y:S01]  /*0400*/  ISETP.NE.AND P1, PT, R20, R4.reuse, PT ;  /* 0x000000041400720c */ /* 0x080fe20003f25270 */
[C---:B------:R-:W-:Y:S01]  /*0410*/  @!P2 VIADD R8, R9.reuse, 0x3 ;  /* 0x000000030908a836 */ /* 0x040fe20000000000 */
[----:B------:R-:W-:Y:S01]  /*0420*/  SEL R6, R6, 0x1, P0 ;  /* 0x0000000106067807 */ /* 0x000fe20000000000 */
[----:B------:R-:W-:Y:S01]  /*0430*/  @!P3 VIADD R8, R9, 0x4 ;  /* 0x000000040908b836 */ /* 0x000fe20000000000 */
[-C--:B------:R-:W-:Y:S01]  /*0440*/  ISETP.NE.AND P2, PT, R25, R4.reuse, PT ;  /* 0x000000041900720c */ /* 0x080fe20003f45270 */
[----:B------:R-:W-:Y:S01]  /*0450*/  @!P4 VIADD R8, R9, 0x5 ;  /* 0x000000050908c836 */ /* 0x000fe20000000000 */
[----:B------:R-:W-:Y:S02]  /*0460*/  ISETP.NE.AND P3, PT, R23, R4, PT ;  /* 0x000000041700720c */ /* 0x000fe40003f65270 */
[----:B------:R-:W-:-:S02]  /*0470*/  SEL R6, R6, 0x1, P1 ;  /* 0x0000000106067807 */ /* 0x000fc40000800000 */
[-C--:B------:R-:W-:Y:S02]  /*0480*/  ISETP.NE.AND P4, PT, R21, R4.reuse, PT ;  /* 0x000000041500720c */ /* 0x080fe40003f85270 */
[----:B------:R-:W-:Y:S01]  /*0490*/  SEL R6, R6, 0x1, P2 ;  /* 0x0000000106067807 */ /* 0x000fe20001000000 */
[----:B------:R-:W-:Y:S01]  /*04a0*/  @!P0 VIADD R8, R9, 0x6 ;  /* 0x0000000609088836 */ /* 0x000fe20000000000 */
[-C--:B------:R-:W-:Y:S01]  /*04b0*/  ISETP.NE.AND P0, PT, R19, R4.reuse, PT ;  /* 0x000000041300720c */ /* 0x080fe20003f05270 */
[C---:B------:R-:W-:Y:S01]  /*04c0*/  @!P1 VIADD R8, R9.reuse, 0x7 ;  /* 0x0000000709089836 */ /* 0x040fe20000000000 */
[----:B------:R-:W-:Y:S01]  /*04d0*/  SEL R6, R6, 0x1, P3 ;  /* 0x0000000106067807 */ /* 0x000fe20001800000 */
[----:B------:R-:W-:Y:S01]  /*04e0*/  @!P2 VIADD R8, R9, 0x8 ;  /* 0x000000080908a836 */ /* 0x000fe20000000000 */
[----:B------:R-:W-:Y:S01]  /*04f0*/  ISETP.NE.AND P1, PT, R17, R4, PT ;  /* 0x000000041100720c */ /* 0x000fe20003f25270 */
[----:B------:R-:W-:Y:S01]  /*0500*/  @!P3 VIADD R8, R9, 0x9 ;  /* 0x000000090908b836 */ /* 0x000fe20000000000 */
[----:B------:R-:W-:-:S02]  /*0510*/  SEL R6, R6, 0x1, P4 ;  /* 0x0000000106067807 */ /* 0x000fc40002000000 */
[-C--:B------:R-:W-:Y:S01]  /*0520*/  ISETP.NE.AND P2, PT, R15, R4.reuse, PT ;  /* 0x000000040f00720c */ /* 0x080fe20003f45270 */
[----:B------:R-:W-:Y:S01]  /*0530*/  @!P4 VIADD R8, R9, 0xa ;  /* 0x0000000a0908c836 */ /* 0x000fe20000000000 */
[-C--:B------:R-:W-:Y:S02]  /*0540*/  ISETP.NE.AND P3, PT, R13, R4.reuse, PT ;  /* 0x000000040d00720c */ /* 0x080fe40003f65270 */
[----:B------:R-:W-:Y:S01]  /*0550*/  ISETP.NE.AND P4, PT, R11, R4, PT ;  /* 0x000000040b00720c */ /* 0x000fe20003f85270 */
[----:B------:R-:W-:-:S04]  /*0560*/  @!P0 VIADD R8, R9, 0xb ;  /* 0x0000000b09088836 */ /* 0x000fc80000000000 */
[----:B------:R-:W-:-:S04]  /*0570*/  @!P1 VIADD R8, R9, 0xc ;  /* 0x0000000c09089836 */ /* 0x000fc80000000000 */
[C---:B------:R-:W-:Y:S02]  /*0580*/  @!P2 VIADD R8, R9.reuse, 0xd ;  /* 0x0000000d0908a836 */ /* 0x040fe40000000000 */
[C---:B------:R-:W-:Y:S02]  /*0590*/  @!P3 VIADD R8, R9.reuse, 0xe ;  /* 0x0000000e0908b836 */ /* 0x040fe40000000000 */
[C---:B------:R-:W-:Y:S02]  /*05a0*/  @!P4 VIADD R8, R9.reuse, 0xf ;  /* 0x0000000f0908c836 */ /* 0x040fe40000000000 */
[----:B------:R-:W-:Y:S01]  /*05b0*/  VIADD R9, R9, 0x10 ;  /* 0x0000001009097836 */ /* 0x000fe20000000000 */
[----:B------:R-:W-:-:S04]  /*05c0*/  SEL R6, R6, 0x1, P0 ;  /* 0x0000000106067807 */ /* 0x000fc80000000000 */
[----:B------:R-:W-:Y:S02]  /*05d0*/  ISETP.NE.AND P0, PT, R9, R7, PT ;  /* 0x000000070900720c */ /* 0x000fe40003f05270 */
[----:B------:R-:W-:-:S04]  /*05e0*/  SEL R6, R6, 0x1, P1 ;  /* 0x0000000106067807 */ /* 0x000fc80000800000 */
[----:B------:R-:W-:Y:S02]  /*05f0*/  SEL R6, R6, 0x1, P2 ;  /* 0x0000000106067807 */ /* 0x000fe40001000000 */
[----:B------:R-:W-:Y:S02]  /*0600*/  IADD3 R2, P1, PT, R2, 0x40, RZ ;  /* 0x0000004002027810 */ /* 0x000fe40007f3e0ff */
[----:B------:R-:W-:-:S03]  /*0610*/  SEL R6, R6, 0x1, P3 ;  /* 0x0000000106067807 */ /* 0x000fc60001800000 */
[----:B------:R-:W-:Y:S01]  /*0620*/  IMAD.X R3, RZ, RZ, R3, P1 ;  /* 0x000000ffff037224 */ /* 0x000fe200008e0603 */
[----:B------:R-:W-:Y:S01]  /*0630*/  SEL R6, R6, 0x1, P4 ;  /* 0x0000000106067807 */ /* 0x000fe20002000000 */
[----:B------:R-:W-:Y:S06]  /*0640*/  @P0 BRA `(.L_x_77) ;  /* 0xfffffff800ec0947 */ /* 0x000fec000383ffff */
.L_x_76:
        /* <DEDUP_REMOVED lines=34> */
[C---:B------:R-:W-:Y:S01]  /*0870*/  @!P3 VIADD R8, R7.reuse, 0x5 ;  /* 0x000000050708b836 */ /* 0x040fe20000000000 */
[----:B------:R-:W-:Y:S01]  /*0880*/  SEL R6, R6, 0x1, P0 ;  /* 0x0000000106067807 */ /* 0x000fe20000000000 */
[C---:B------:R-:W-:Y:S02]  /*0890*/  @!P0 VIADD R8, R7.reuse, 0x6 ;  /* 0x0000000607088836 */ /* 0x040fe40000000000 */
[C---:B------:R-:W-:Y:S01]  /*08a0*/  @!P1 VIADD R8, R7.reuse, 0x7 ;  /* 0x0000000707089836 */ /* 0x040fe20000000000 */
[----:B------:R-:W-:Y:S01]  /*08b0*/  SEL R6, R6, 0x1, P1 ;  /* 0x0000000106067807 */ /* 0x000fe20000800000 */
[----:B------:R-:W-:-:S07]  /*08c0*/  VIADD R7, R7, 0x8 ;  /* 0x0000000807077836 */ /* 0x000fce0000000000 */
.L_x_79:
        /* <DEDUP_REMOVED lines=24> */
.L_x_80:
[----:B------:R-:W-:Y:S05]  /*0a50*/  BRA.U !UP1, `(.L_x_78) ;  /* 0x00000001093c7547 */ /* 0x000fea000b800000 */
[----:B------:R-:W0:Y:S01]  /*0a60*/  LDC.64 R2, c[0x0][0x390] ;  /* 0x0000e400ff027b82 */ /* 0x000e220000000a00 */
[----:B------:R-:W-:Y:S01]  /*0a70*/  UIADD3 UR4, UPT, UPT, -UR4, URZ, URZ ;  /* 0x000000ff04047290 */ /* 0x000fe2000fffe1ff */
[----:B0-----:R-:W-:-:S04]  /*0a80*/  IMAD.WIDE.U32 R2, R7, 0x4, R2 ;  /* 0x0000000407027825 */ /* 0x001fc800078e0002 */
[----:B------:R-:W-:-:S07]  /*0a90*/  IMAD.MOV.U32 R9, RZ, RZ, R3 ;  /* 0x000000ffff097224 */ /* 0x000fce00078e0003 */
.L_x_81:
        /* <DEDUP_REMOVED lines=11> */
.L_x_78:
[----:B------:R-:W-:Y:S02]  /*0b50*/  LOP3.LUT P0, RZ, R6, 0xff, RZ, 0xc0, !PT ;  /* 0x000000ff06ff7812 */ /* 0x000fe4000780c0ff */
[----:B------:R-:W-:Y:S02]  /*0b60*/  SHF.R.S32.HI R9, RZ, 0x1f, R8 ;  /* 0x0000001fff097819 */ /* 0x000fe40000011408 */
[----:B------:R-:W-:-:S13]  /*0b70*/  PLOP3.LUT P0, PT, P0, PT, PT, 0x8, 0x80 ;  /* 0x000000000080781c */ /* 0x000fda000070e170 */
.L_x_75:
[----:B------:R-:W-:Y:S05]  /*0b80*/  @P0 EXIT ;  /* 0x000000000000094d */ /* 0x000fea0003800000 */
[----:B------:R-:W0:Y:S01]  /*0b90*/  LDC.64 R2, c[0x0][0x380] ;  /* 0x0000e000ff027b82 */ /* 0x000e220000000a00 */
[----:B------:R-:W1:Y:S01]  /*0ba0*/  LDCU.64 UR4, c[0x0][0x390] ;  /* 0x00007200ff0477ac */ /* 0x000e620008000a00 */
[----:B------:R-:W-:Y:S02]  /*0bb0*/  IMAD R5, R5, UR7, R0 ;  /* 0x0000000705057c24 */ /* 0x000fe4000f8e0200 */
[----:B------:R-:W-:Y:S01]  /*0bc0*/  IMAD.MOV.U32 R7, RZ, RZ, -0x1 ;  /* 0xffffffffff077424 */ /* 0x000fe200078e00ff */
[----:B-1----:R-:W-:Y:S01]  /*0bd0*/  LEA R4, P0, R8, UR4, 0x2 ;  /* 0x0000000408047c11 */ /* 0x002fe2000f8010ff */
[----:B0-----:R-:W-:-:S03]  /*0be0*/  IMAD.WIDE R2, R5, 0x4, R2 ;  /* 0x0000000405027825 */ /* 0x001fc600078e0202 */
[----:B------:R-:W-:Y:S02]  /*0bf0*/  LEA.HI.X R5, R8, UR5, R9, 0x2, P0 ;  /* 0x0000000508057c11 */ /* 0x000fe400080f1409 */
[----:B------:R-:W-:Y:S04]  /*0c00*/  STG.E desc[UR12][R2.64], R7 ;  /* 0x0000000702007986 */ /* 0x000fe8000c10190c */
[----:B------:R-:W-:Y:S01]  /*0c10*/  STG.E desc[UR12][R4.64], R7 ;  /* 0x0000000704007986 */ /* 0x000fe2000c10190c */
[----:B------:R-:W-:Y:S05]  /*0c20*/  EXIT ;  /* 0x000000000000794d */ /* 0x000fea0003800000 */
.L_x_82:
        /* <DEDUP_REMOVED lines=13> */
.L_x_129:


//--------------------- .text._Z15rellenar_huecosPiiiiijP17curandStateXORWOW --------------------------
	.section	.text._Z15rellenar_huecosPiiiiijP17curandStateXORWOW,"ax",@progbits
	.align	128
        .global         _Z15rellenar_huecosPiiiiijP17curandStateXORWOW
        .type           _Z15rellenar_huecosPiiiiijP17curandStateXORWOW,@function
        .size           _Z15rellenar_huecosPiiiiijP17curandStateXORWOW,(.L_x_130 - _Z15rellenar_huecosPiiiiijP17curandStateXORWOW)
        .other          _Z15rellenar_huecosPiiiiijP17curandStateXORWOW,@"STO_CUDA_ENTRY STV_DEFAULT"
_Z15rellenar_huecosPiiiiijP17curandStateXORWOW:
.text._Z15rellenar_huecosPiiiiijP17curandStateXORWOW:
[----:B------:R-:W-:Y:S01]  /*0000*/  LDC R1, c[0x0][0x37c] ;  /* 0x0000df00ff017b82 */ /* 0x000fe20000000800 */
[----:B------:R-:W0:Y:S01]  /*0010*/  S2R R3, SR_TID.Y ;  /* 0x0000000000037919 */ /* 0x000e220000002200 */
[----:B------:R-:W1:Y:S01]  /*0020*/  LDCU UR4, c[0x0][0x360] ;  /* 0x00006c00ff0477ac */ /* 0x000e620008000800 */
[----:B------:R-:W0:Y:S01]  /*0030*/  S2R R2, SR_CTAID.Y ;  /* 0x0000000000027919 */ /* 0x000e220000002600 */
[----:B------:R-:W0:Y:S01]  /*0040*/  LDCU UR5, c[0x0][0x364] ;  /* 0x00006c80ff0577ac */ /* 0x000e220008000800 */
[----:B------:R-:W1:Y:S01]  /*0050*/  S2R R0, SR_TID.X ;  /* 0x0000000000007919 */ /* 0x000e620000002100 */
[----:B------:R-:W2:Y:S01]  /*0060*/  LDCU.64 UR6, c[0x0][0x388] ;  /* 0x00007100ff0677ac */ /* 0x000ea20008000a00 */
[----:B------:R-:W1:Y:S01]  /*0070*/  S2R R5, SR_CTAID.X ;  /* 0x0000000000057919 */ /* 0x000e620000002500 */
[----:B0-----:R-:W-:-:S05]  /*0080*/  IMAD R3, R2, UR5, R3 ;  /* 0x0000000502037c24 */ /* 0x001fca000f8e0203 */
[----:B--2---:R-:W-:Y:S01]  /*0090*/  ISETP.GE.AND P0, PT, R3, UR6, PT ;  /* 0x0000000603007c0c */ /* 0x004fe2000bf06270 */
[----:B-1----:R-:W-:-:S05]  /*00a0*/  IMAD R0, R5, UR4, R0 ;  /* 0x0000000405007c24 */ /* 0x002fca000f8e0200 */
[----:B------:R-:W-:-:S13]  /*00b0*/  ISETP.GE.OR P0, PT, R0, UR7, P0 ;  /* 0x0000000700007c0c */ /* 0x000fda0008706670 */
[----:B------:R-:W-:Y:S05]  /*00c0*/  @P0 EXIT ;  /* 0x000000000000094d */ /* 0x000fea0003800000 */
[----:B------:R-:W0:Y:S01]  /*00d0*/  LDC.64 R12, c[0x0][0x380] ;  /* 0x0000e000ff0c7b82 */ /* 0x000e220000000a00 */
[----:B------:R-:W1:Y:S01]  /*00e0*/  LDCU.64 UR4, c[0x0][0x358] ;  /* 0x00006b00ff0477ac */ /* 0x000e620008000a00 */
[----:B------:R-:W-:-:S04]  /*00f0*/  IMAD R16, R3, UR7, R0 ;  /* 0x0000000703107c24 */ /* 0x000fc8000f8e0200 */
[----:B0-----:R-:W-:-:S05]  /*0100*/  IMAD.WIDE R12, R16, 0x4, R12 ;  /* 0x00000004100c7825 */ /* 0x001fca00078e020c */
[----:B-1----:R-:W2:Y:S02]  /*0110*/  LDG.E R0, desc[UR4][R12.64] ;  /* 0x000000040c007981 */ /* 0x002ea4000c1e1900 */
[----:B--2---:R-:W-:-:S13]  /*0120*/  ISETP.NE.AND P0, PT, R0, -0x1, PT ;  /* 0xffffffff0000780c */ /* 0x004fda0003f05270 */
[----:B------:R-:W-:Y:S05]  /*0130*/  @P0 EXIT ;  /* 0x000000000000094d */ /* 0x000fea0003800000 */
[----:B------:R-:W0:Y:S01]  /*0140*/  LDC R0, c[0x0][0x398] ;  /* 0x0000e600ff007b82 */ /* 0x000e220000000800 */
[----:B------:R-:W-:Y:S01]  /*0150*/  SHF.R.S32.HI R17, RZ, 0x1f, R16 ;  /* 0x0000001fff117819 */ /* 0x000fe20000011410 */
[----:B------:R-:W-:Y:S01]  /*0160*/  IMAD.MOV.U32 R15, RZ, RZ, -0x75bd8fc ;  /* 0xf8a42704ff0f7424 */ /* 0x000fe200078e00ff */
[----:B------:R-:W-:Y:S01]  /*0170*/  ISETP.NE.AND P0, PT, R16, RZ, PT ;  /* 0x000000ff1000720c */ /* 0x000fe20003f05270 */
[----:B------:R-:W-:Y:S01]  /*0180*/  IMAD.MOV.U32 R2, RZ, RZ, -0x23270784 ;  /* 0xdcd8f87cff027424 */ /* 0x000fe200078e00ff */
[----:B------:R-:W-:Y:S01]  /*0190*/  BSSY.RECONVERGENT B0, `(.L_x_83) ;  /* 0x00000e3000007945 */ /* 0x000fe20003800200 */
[----:B------:R-:W-:Y:S02]  /*01a0*/  IMAD R3, R17, 0x30, RZ ;  /* 0x0000003011037824 */ /* 0x000fe400078e02ff */
[----:B------:R-:W1:Y:S01]  /*01b0*/  LDC.64 R10, c[0x0][0x3a0] ;  /* 0x0000e800ff0a7b82 */ /* 0x000e620000000a00 */
[----:B------:R-:W-:Y:S02]  /*01c0*/  IMAD.MOV.U32 R9, RZ, RZ, -0x75bd8fc ;  /* 0xf8a42704ff097424 */ /* 0x000fe400078e00ff */
[----:B------:R-:W-:Y:S01]  /*01d0*/  IMAD.MOV.U32 R6, RZ, RZ, -0x23270784 ;  /* 0xdcd8f87cff067424 */ /* 0x000fe200078e00ff */
[----:B0-----:R-:W-:-:S05]  /*01e0*/  LOP3.LUT R0, R0, 0xaad26b49, RZ, 0x3c, !PT ;  /* 0xaad26b4900007812 */ /* 0x001fca00078e3cff */
[----:B------:R-:W-:Y:S02]  /*01f0*/  IMAD R0, R0, 0x4182bed5, RZ ;  /* 0x4182bed500007824 */ /* 0x000fe400078e02ff */
[----:B-1----:R-:W-:-:S03]  /*0200*/  IMAD.WIDE.U32 R10, R16, 0x30, R10 ;  /* 0x00000030100a7825 */ /* 0x002fc600078e000a */
[C---:B------:R-:W-:Y:S01]  /*0210*/  LOP3.LUT R8, R0.reuse, 0x159a55e5, RZ, 0x3c, !PT ;  /* 0x159a55e500087812 */ /* 0x040fe200078e3cff */
[C---:B------:R-:W-:Y:S02]  /*0220*/  VIADD R7, R0.reuse, 0x583f19 ;  /* 0x00583f1900077836 */ /* 0x040fe40000000000 */
[----:B------:R-:W-:Y:S02]  /*0230*/  IMAD.IADD R11, R11, 0x1, R3 ;  /* 0x000000010b0b7824 */ /* 0x000fe400078e0203 */
[C---:B------:R-:W-:Y:S02]  /*0240*/  VIADD R4, R0.reuse, 0xd9f6dc18 ;  /* 0xd9f6dc1800047836 */ /* 0x040fe40000000000 */
[----:B------:R-:W-:Y:S02]  /*0250*/  VIADD R5, R0, 0x75bcd15 ;  /* 0x075bcd1500057836 */ /* 0x000fe40000000000 */
[----:B------:R-:W-:Y:S02]  /*0260*/  IMAD.MOV.U32 R14, RZ, RZ, R8 ;  /* 0x000000ffff0e7224 */ /* 0x000fe400078e0008 */
[----:B------:R-:W-:Y:S01]  /*0270*/  IMAD.MOV.U32 R3, RZ, RZ, R7 ;  /* 0x000000ffff037224 */ /* 0x000fe200078e0007 */
[----:B------:R0:W-:Y:S04]  /*0280*/  STG.E.64 desc[UR4][R10.64], R4 ;  /* 0x000000040a007986 */ /* 0x0001e8000c101b04 */
[----:B------:R0:W-:Y:S04]  /*0290*/  STG.E.64 desc[UR4][R10.64+0x8], R14 ;  /* 0x0000080e0a007986 */ /* 0x0001e8000c101b04 */
[----:B------:R0:W-:Y:S01]  /*02a0*/  STG.E.64 desc[UR4][R10.64+0x10], R2 ;  /* 0x000010020a007986 */ /* 0x0001e2000c101b04 */
[----:B------:R-:W-:Y:S05]  /*02b0*/  @!P0 BRA `(.L_x_84) ;  /* 0x0000000c00408947 */ /* 0x000fea0003800000 */
[----:B0-----:R-:W-:Y:S02]  /*02c0*/  IMAD.MOV.U32 R4, RZ, RZ, RZ ;  /* 0x000000ffff047224 */ /* 0x001fe400078e00ff */
[----:B------:R-:W-:Y:S02]  /*02d0*/  IMAD.MOV.U32 R9, RZ, RZ, -0x75bd8fc ;  /* 0xf8a42704ff097424 */ /* 0x000fe400078e00ff */
[----:B------:R-:W-:-:S07]  /*02e0*/  IMAD.MOV.U32 R6, RZ, RZ, -0x23270784 ;  /* 0xdcd8f87cff067424 */ /* 0x000fce00078e00ff */
.L_x_90:
        /* <DEDUP_REMOVED lines=8> */
.L_x_89:
[----:B------:R-:W-:Y:S01]  /*0370*/  IMAD.MOV.U32 R21, RZ, RZ, RZ ;  /* 0x000000ffff157224 */ /* 0x000fe200078e00ff */
[----:B0-----:R-:W-:Y:S02]  /*0380*/  CS2R R6, SRZ ;  /* 0x0000000000067805 */ /* 0x001fe4000001ff00 */
[----:B------:R-:W-:Y:S01]  /*0390*/  CS2R R8, SRZ ;  /* 0x0000000000087805 */ /* 0x000fe2000001ff00 */
[----:B------:R-:W-:-:S07]  /*03a0*/  IMAD.MOV.U32 R5, RZ, RZ, RZ ;  /* 0x000000ffff057224 */ /* 0x000fce00078e00ff */
.L_x_88:
[----:B------:R-:W-:-:S05]  /*03b0*/  IMAD.WIDE.U32 R14, R21, 0x4, R10 ;  /* 0x00000004150e7825 */ /* 0x000fca00078e000a */
[----:B------:R0:W5:Y:S01]  /*03c0*/  LDG.E R20, desc[UR4][R14.64+0x4] ;  /* 0x000004040e147981 */ /* 0x000162000c1e1900 */
[----:B------:R-:W-:Y:S02]  /*03d0*/  IMAD.SHL.U32 R22, R21, 0x20, RZ ;  /* 0x0000002015167824 */ /* 0x000fe400078e00ff */
[----:B------:R-:W-:-:S07]  /*03e0*/  IMAD.MOV.U32 R23, RZ, RZ, RZ ;  /* 0x000000ffff177224 */ /* 0x000fce00078e00ff */
.L_x_87:
[----:B-----5:R-:W-:Y:S01]  /*03f0*/  SHF.R.U32.HI R27, RZ, R23, R20 ;  /* 0x00000017ff1b7219 */ /* 0x020fe20000011614 */
[----:B0-----:R-:W-:-:S03]  /*0400*/  IMAD.IADD R14, R22, 0x1, R23 ;  /* 0x00000001160e7824 */ /* 0x001fc600078e0217 */
[----:B------:R-:W-:-:S04]  /*0410*/  LOP3.LUT R15, R27, 0x1, RZ, 0xc0, !PT ;  /* 0x000000011b0f7812 */ /* 0x000fc800078ec0ff */
[----:B------:R-:W-:Y:S01]  /*0420*/  ISETP.NE.U32.AND P0, PT, R15, 0x1, PT ;  /* 0x000000010f00780c */ /* 0x000fe20003f05070 */
[----:B------:R-:W-:-:S04]  /*0430*/  IMAD R15, R14, 0x5, RZ ;  /* 0x000000050e0f7824 */ /* 0x000fc800078e02ff */
[----:B------:R-:W-:-:S08]  /*0440*/  IMAD.WIDE.U32 R14, R15, 0x4, R2 ;  /* 0x000000040f0e7825 */ /* 0x000fd000078e0002 */
[----:B------:R-:W2:Y:S04]  /*0450*/  @!P0 LDG.E R24, desc[UR4][R14.64] ;  /* 0x000000040e188981 */ /* 0x000ea8000c1e1900 */
[----:B------:R-:W3:Y:S04]  /*0460*/  @!P0 LDG.E R26, desc[UR4][R14.64+0x8] ;  /* 0x000008040e1a8981 */ /* 0x000ee8000c1e1900 */
[----:B------:R-:W4:Y:S01]  /*0470*/  @!P0 LDG.E R25, desc[UR4][R14.64+0x4] ;  /* 0x000004040e198981 */ /* 0x000f22000c1e1900 */
[----:B------:R-:W-:-:S03]  /*0480*/  R2P PR, R27, 0x7e ;  /* 0x0000007e1b007804 */ /* 0x000fc60000000000 */
[----:B------:R-:W4:Y:S10]  /*0490*/  @!P0 LDG.E R29, desc[UR4][R14.64+0xc] ;  /* 0x00000c040e1d8981 */ /* 0x000f34000c1e1900 */
[----:B------:R-:W4:Y:S01]  /*04a0*/  @P2 LDG.E R28, desc[UR4][R14.64+0x38] ;  /* 0x000038040e1c2981 */ /* 0x000f22000c1e1900 */
[----:B--2---:R-:W-:-:S03]  /*04b0*/  @!P0 LOP3.LUT R5, R5, R24, RZ, 0x3c, !PT ;  /* 0x0000001805058212 */ /* 0x004fc600078e3cff */
[----:B------:R-:W2:Y:S01]  /*04c0*/  @!P0 LDG.E R24, desc[UR4][R14.64+0x10] ;  /* 0x000010040e188981 */ /* 0x000ea2000c1e1900 */
[----:B---3--:R-:W-:-:S03]  /*04d0*/  @!P0 LOP3.LUT R9, R9, R26, RZ, 0x3c, !PT ;  /* 0x0000001a09098212 */ /* 0x008fc600078e3cff */
[----:B------:R-:W3:Y:S01]  /*04e0*/  @P1 LDG.E R26, desc[UR4][R14.64+0x24] ;  /* 0x000024040e1a1981 */ /* 0x000ee2000c1e1900 */
[----:B----4-:R-:W-:-:S03]  /*04f0*/  @!P0 LOP3.LUT R8, R8, R25, RZ, 0x3c, !PT ;  /* 0x0000001908088212 */ /* 0x010fc600078e3cff */
[----:B------:R-:W4:Y:S01]  /*0500*/  @P3 LDG.E R25, desc[UR4][R14.64+0x4c] ;  /* 0x00004c040e193981 */ /* 0x000f22000c1e1900 */
[----:B--2---:R-:W-:-:S03]  /*0510*/  @!P0 LOP3.LUT R7, R7, R24, RZ, 0x3c, !PT ;  /* 0x0000001807078212 */ /* 0x004fc600078e3cff */
[----:B------:R-:W2:Y:S01]  /*0520*/  @P1 LDG.E R24, desc[UR4][R14.64+0x14] ;  /* 0x000014040e181981 */ /* 0x000ea2000c1e1900 */
[----:B---3--:R-:W-:-:S03]  /*0530*/  @P1 LOP3.LUT R7, R7, R26, RZ, 0x3c, !PT ;  /* 0x0000001a07071212 */ /* 0x008fc600078e3cff */
[----:B------:R-:W3:Y:S01]  /*0540*/  @P4 LDG.E R26, desc[UR4][R14.64+0x60] ;  /* 0x000060040e1a4981 */ /* 0x000ee2000c1e1900 */
[----:B------:R-:W-:-:S03]  /*0550*/  @P2 LOP3.LUT R7, R7, R28, RZ, 0x3c, !PT ;  /* 0x0000001c07072212 */ /* 0x000fc600078e3cff */
[----:B------:R-:W2:Y:S01]  /*0560*/  @P5 LDG.E R28, desc[UR4][R14.64+0x74] ;  /* 0x000074040e1c5981 */ /* 0x000ea2000c1e1900 */
[----:B----4-:R-:W-:-:S03]  /*0570*/  @P3 LOP3.LUT R7, R7, R25, RZ, 0x3c, !PT ;  /* 0x0000001907073212 */ /* 0x010fc600078e3cff */
[----:B------:R-:W4:Y:S01]  /*0580*/  @P6 LDG.E R25, desc[UR4][R14.64+0x88] ;  /* 0x000088040e196981 */ /* 0x000f22000c1e1900 */
[----:B------:R-:W-:-:S03]  /*0590*/  @!P0 LOP3.LUT R6, R6, R29, RZ, 0x3c, !PT ;  /* 0x0000001d06068212 */ /* 0x000fc600078e3cff */
[----:B------:R-:W4:Y:S01]  /*05a0*/  @P1 LDG.E R29, desc[UR4][R14.64+0x20] ;  /* 0x000020040e1d1981 */ /* 0x000f22000c1e1900 */
[----:B---3--:R-:W-:Y:S02]  /*05b0*/  @P4 LOP3.LUT R7, R7, R26, RZ, 0x3c, !PT ;  /* 0x0000001a07074212 */ /* 0x008fe400078e3cff */
[----:B--2---:R-:W-:Y:S01]  /*05c0*/  @P1 LOP3.LUT R5, R5, R24, RZ, 0x3c, !PT ;  /* 0x0000001805051212 */ /* 0x004fe200078e3cff */
[----:B------:R-:W2:Y:S01]  /*05d0*/  @P2 LDG.E R26, desc[UR4][R14.64+0x28] ;  /* 0x000028040e1a2981 */ /* 0x000ea2000c1e1900 */
[----:B------:R-:W-:-:S03]  /*05e0*/  @P5 LOP3.LUT R7, R7, R28, RZ, 0x3c, !PT ;  /* 0x0000001c07075212 */ /* 0x000fc600078e3cff */
[----:B------:R-:W3:Y:S01]  /*05f0*/  @P1 LDG.E R24, desc[UR4][R14.64+0x1c] ;  /* 0x00001c040e181981 */ /* 0x000ee2000c1e1900 */
[----:B----4-:R-:W-:-:S03]  /*0600*/  @P6 LOP3.LUT R7, R7, R25, RZ, 0x3c, !PT ;  /* 0x0000001907076212 */ /* 0x010fc600078e3cff */
        /* <DEDUP_REMOVED lines=33> */
[----:B------:R-:W-:Y:S02]  /*0820*/  LOP3.LUT P0, RZ, R27, 0x80, RZ, 0xc0, !PT ;  /* 0x000000801bff7812 */ /* 0x000fe4000780c0ff */
[----:B------:R-:W-:Y:S02]  /*0830*/  @P5 LOP3.LUT R6, R6, R29, RZ, 0x3c, !PT ;  /* 0x0000001d06065212 */ /* 0x000fe400078e3cff */
[----:B------:R-:W4:Y:S01]  /*0840*/  @P6 LDG.E R29, desc[UR4][R14.64+0x84] ;  /* 0x000084040e1d6981 */ /* 0x000f22000c1e1900 */
[----:B--2---:R-:W-:-:S08]  /*0850*/  @P6 LOP3.LUT R5, R5, R26, RZ, 0x3c, !PT ;  /* 0x0000001a05056212 */ /* 0x004fd000078e3cff */
        /* <DEDUP_REMOVED lines=37> */
[----:B------:R-:W-:-:S04]  /*0ab0*/  @P0 LOP3.LUT R6, R6, R29, RZ, 0x3c, !PT ;  /* 0x0000001d06060212 */ /* 0x000fc800078e3cff */
[----:B---3--:R-:W-:Y:S02]  /*0ac0*/  @P1 LOP3.LUT R6, R6, R25, RZ, 0x3c, !PT ;  /* 0x0000001906061212 */ /* 0x008fe400078e3cff */
[----:B----4-:R-:W-:Y:S01]  /*0ad0*/  @P2 LOP3.LUT R5, R5, R26, RZ, 0x3c, !PT ;  /* 0x0000001a05052212 */ /* 0x010fe200078e3cff */
[----:B------:R-:W3:Y:S04]  /*0ae0*/  @P2 LDG.E R25, desc[UR4][R14.64+0xd4] ;  /* 0x0000d4040e192981 */ /* 0x000ee8000c1e1900 */
[----:B------:R-:W4:Y:S01]  /*0af0*/  @P2 LDG.E R26, desc[UR4][R14.64+0xd8] ;  /* 0x0000d8040e1a2981 */ /* 0x000f22000c1e1900 */
[----:B--2---:R-:W-:-:S03]  /*0b00*/  @P1 LOP3.LUT R7, R7, R24, RZ, 0x3c, !PT ;  /* 0x0000001807071212 */ /* 0x004fc600078e3cff */
[----:B------:R-:W2:Y:S01]  /*0b10*/  @P2 LDG.E R24, desc[UR4][R14.64+0xd0] ;  /* 0x0000d0040e182981 */ /* 0x000ea2000c1e1900 */
[----:B------:R-:W-:-:S03]  /*0b20*/  LOP3.LUT P0, RZ, R27, 0x8000, RZ, 0xc0, !PT ;  /* 0x000080001bff7812 */ /* 0x000fc6000780c0ff */
[----:B------:R-:W2:Y:S01]  /*0b30*/  @P2 LDG.E R27, desc[UR4][R14.64+0xcc] ;  /* 0x0000cc040e1b2981 */ /* 0x000ea2000c1e1900 */
[----:B---3--:R-:W-:-:S03]  /*0b40*/  @P2 LOP3.LUT R6, R6, R25, RZ, 0x3c, !PT ;  /* 0x0000001906062212 */ /* 0x008fc600078e3cff */
[----:B------:R-:W3:Y:S01]  /*0b50*/  @P3 LDG.E R25, desc[UR4][R14.64+0xe0] ;  /* 0x0000e0040e193981 */ /* 0x000ee2000c1e1900 */
[----:B----4-:R-:W-:-:S03]  /*0b60*/  @P2 LOP3.LUT R7, R7, R26, RZ, 0x3c, !PT ;  /* 0x0000001a07072212 */ /* 0x010fc600078e3cff */
[----:B------:R-:W4:Y:S01]  /*0b70*/  @P3 LDG.E R26, desc[UR4][R14.64+0xec] ;  /* 0x0000ec040e1a3981 */ /* 0x000f22000c1e1900 */
[----:B--2---:R-:W-:-:S03]  /*0b80*/  @P2 LOP3.LUT R9, R9, R24, RZ, 0x3c, !PT ;  /* 0x0000001809092212 */ /* 0x004fc600078e3cff */
[----:B------:R-:W2:Y:S01]  /*0b90*/  @P3 LDG.E R24, desc[UR4][R14.64+0xe4] ;  /* 0x0000e4040e183981 */ /* 0x000ea2000c1e1900 */
[----:B------:R-:W-:Y:S02]  /*0ba0*/  @P2 LOP3.LUT R8, R8, R27, RZ, 0x3c, !PT ;  /* 0x0000001b08082212 */ /* 0x000fe400078e3cff */
[----:B------:R-:W-:Y:S01]  /*0bb0*/  @P3 LOP3.LUT R5, R5, R28, RZ, 0x3c, !PT ;  /* 0x0000001c05053212 */ /* 0x000fe200078e3cff */
[----:B------:R-:W2:Y:S01]  /*0bc0*/  @P3 LDG.E R27, desc[UR4][R14.64+0xe8] ;  /* 0x0000e8040e1b3981 */ /* 0x000ea2000c1e1900 */
[----:B---3--:R-:W-:-:S03]  /*0bd0*/  @P3 LOP3.LUT R8, R8, R25, RZ, 0x3c, !PT ;  /* 0x0000001908083212 */ /* 0x008fc600078e3cff */
[----:B------:R-:W3:Y:S01]  /*0be0*/  @P4 LDG.E R25, desc[UR4][R14.64+0xf4] ;  /* 0x0000f4040e194981 */ /* 0x000ee2000c1e1900 */
[----:B----4-:R-:W-:-:S03]  /*0bf0*/  @P3 LOP3.LUT R7, R7, R26, RZ, 0x3c, !PT ;  /* 0x0000001a07073212 */ /* 0x010fc600078e3cff */
        /* <DEDUP_REMOVED lines=10> */
[----:B------:R-:W-:-:S03]  /*0ca0*/  @P3 LOP3.LUT R6, R6, R27, RZ, 0x3c, !PT ;  /* 0x0000001b06063212 */ /* 0x000fc600078e3cff */
        /* <DEDUP_REMOVED lines=23> */
[----:B------:R-:W-:Y:S01]  /*0e20*/  VIADD R23, R23, 0x10 ;  /* 0x0000001017177836 */ /* 0x000fe20000000000 */
[----:B--2---:R-:W-:Y:S02]  /*0e30*/  @P6 LOP3.LUT R9, R9, R24, RZ, 0x3c, !PT ;  /* 0x0000001809096212 */ /* 0x004fe400078e3cff */
[----:B------:R-:W2:Y:S02]  /*0e40*/  @P0 LDG.E R24, desc[UR4][R14.64+0x134] ;  /* 0x000134040e180981 */ /* 0x000ea4000c1e1900 */
[----:B------:R-:W-:-:S02]  /*0e50*/  ISETP.NE.AND P1, PT, R23, 0x20, PT ;  /* 0x000000201700780c */ /* 0x000fc40003f25270 */
[----:B------:R-:W-:Y:S02]  /*0e60*/  @P0 LOP3.LUT R5, R5, R28, RZ, 0x3c, !PT ;  /* 0x0000001c05050212 */ /* 0x000fe400078e3cff */
[----:B---3--:R-:W-:Y:S02]  /*0e70*/  @P0 LOP3.LUT R6, R6, R27, RZ, 0x3c, !PT ;  /* 0x0000001b06060212 */ /* 0x008fe400078e3cff */
[----:B----4-:R-:W-:Y:S02]  /*0e80*/  @P0 LOP3.LUT R8, R8, R25, RZ, 0x3c, !PT ;  /* 0x0000001908080212 */ /* 0x010fe400078e3cff */
[----:B------:R-:W-:Y:S02]  /*0e90*/  @P0 LOP3.LUT R7, R7, R26, RZ, 0x3c, !PT ;  /* 0x0000001a07070212 */ /* 0x000fe400078e3cff */
[----:B--2---:R-:W-:-:S03]  /*0ea0*/  @P0 LOP3.LUT R9, R9, R24, RZ, 0x3c, !PT ;  /* 0x0000001809090212 */ /* 0x004fc600078e3cff */
[----:B------:R-:W-:Y:S05]  /*0eb0*/  @P1 BRA `(.L_x_87) ;  /* 0xfffffff4004c1947 */ /* 0x000fea000383ffff */
[----:B------:R-:W-:-:S05]  /*0ec0*/  VIADD R21, R21, 0x1 ;  /* 0x0000000115157836 */ /* 0x000fca0000000000 */
[----:B------:R-:W-:-:S13]  /*0ed0*/  ISETP.NE.AND P0, PT, R21, 0x5, PT ;  /* 0x000000051500780c */ /* 0x000fda0003f05270 */
[----:B------:R-:W-:Y:S05]  /*0ee0*/  @P0 BRA `(.L_x_88) ;  /* 0xfffffff400300947 */ /* 0x000fea000383ffff */
[----:B------:R0:W-:Y:S01]  /*0ef0*/  STG.E desc[UR4][R10.64+0x4], R5 ;  /* 0x000004050a007986 */ /* 0x0001e2000c101904 */
[----:B------:R-:W-:-:S03]  /*0f00*/  VIADD R19, R19, 0x1 ;  /* 0x0000000113137836 */ /* 0x000fc60000000000 */
[----:B------:R0:W-:Y:S02]  /*0f10*/  STG.E.64 desc[UR4][R10.64+0x8], R8 ;  /* 0x000008080a007986 */ /* 0x0001e4000c101b04 */
[----:B------:R-:W-:Y:S02]  /*0f20*/  ISETP.GE.U32.AND P0, PT, R19, R18, PT ;  /* 0x000000121300720c */ /* 0x000fe40003f06070 */
[----:B------:R0:W-:Y:S11]  /*0f30*/  STG.E.64 desc[UR4][R10.64+0x10], R6 ;  /* 0x000010060a007986 */ /* 0x0001f6000c101b04 */
[----:B------:R-:W-:Y:S05]  /*0f40*/  @!P0 BRA `(.L_x_89) ;  /* 0xfffffff400088947 */ /* 0x000fea000383ffff */
.L_x_86:
[----:B------:R-:W-:Y:S05]  /*0f50*/  BSYNC.RECONVERGENT B1 ;  /* 0x0000000000017941 */ /* 0x000fea0003800200 */
.L_x_85:
[----:B------:R-:W-:Y:S01]  /*0f60*/  ISETP.GT.U32.AND P0, PT, R16, 0x3, PT ;  /* 0x000000031000780c */ /* 0x000fe20003f04070 */
[----:B------:R-:W-:Y:S01]  /*0f70*/  VIADD R4, R4, 0x1 ;  /* 0x0000000104047836 */ /* 0x000fe20000000000 */
[--C-:B------:R-:W-:Y:S02]  /*0f80*/  SHF.R.U64 R16, R16, 0x2, R17.reuse ;  /* 0x0000000210107819 */ /* 0x100fe40000001211 */
[----:B------:R-:W-:Y:S02]  /*0f90*/  ISETP.GT.U32.AND.EX P0, PT, R17, RZ, PT, P0 ;  /* 0x000000ff1100720c */ /* 0x000fe40003f04100 */
[----:B------:R-:W-:-:S11]  /*0fa0*/  SHF.R.U32.HI R17, RZ, 0x2, R17 ;  /* 0x00000002ff117819 */ /* 0x000fd60000011611 */
[----:B------:R-:W-:Y:S05]  /*0fb0*/  @P0 BRA `(.L_x_90) ;  /* 0xfffffff000cc0947 */ /* 0x000fea000383ffff */
.L_x_84:
[----:B------:R-:W-:Y:S05]  /*0fc0*/  BSYNC.RECONVERGENT B0 ;  /* 0x0000000000007941 */ /* 0x000fea0003800200 */
.L_x_83:
[----:B------:R-:W1:Y:S01]  /*0fd0*/  LDCU.64 UR6, c[0x0][0x390] ;  /* 0x00007200ff0677ac */ /* 0x000e620008000a00 */
[----:B0-----:R-:W-:Y:S01]  /*0fe0*/  SHF.R.U32.HI R2, RZ, 0x2, R5 ;  /* 0x00000002ff027819 */ /* 0x001fe20000011605 */
[----:B------:R-:W-:Y:S01]  /*0ff0*/  IMAD.MOV.U32 R16, RZ, RZ, R9 ;  /* 0x000000ffff107224 */ /* 0x000fe200078e0009 */
[----:B------:R-:W-:Y:S01]  /*1000*/  STG.E.64 desc[UR4][R10.64+0x18], RZ ;  /* 0x000018ff0a007986 */ /* 0x000fe2000c101b04 */
[----:B------:R-:W-:Y:S01]  /*1010*/  IMAD.MOV.U32 R17, RZ, RZ, R6 ;  /* 0x000000ffff117224 */ /* 0x000fe200078e0006 */
[----:B------:R-:W-:Y:S01]  /*1020*/  LOP3.LUT R2, R2, R5, RZ, 0x3c, !PT ;  /* 0x0000000502027212 */ /* 0x000fe200078e3cff */
[----:B------:R-:W-:Y:S01]  /*1030*/  IMAD.SHL.U32 R5, R7, 0x10, RZ ;  /* 0x0000001007057824 */ /* 0x000fe200078e00ff */
[----:B------:R-:W-:Y:S03]  /*1040*/  STG.E desc[UR4][R10.64+0x20], RZ ;  /* 0x000020ff0a007986 */ /* 0x000fe6000c101904 */
[C---:B------:R-:W-:Y:S01]  /*1050*/  IMAD.SHL.U32 R4, R2.reuse, 0x2, RZ ;  /* 0x0000000202047824 */ /* 0x040fe200078e00ff */
[----:B------:R-:W-:Y:S04]  /*1060*/  STG.E.64 desc[UR4][R10.64+0x8], R16 ;  /* 0x000008100a007986 */ /* 0x000fe8000c101b04 */
[----:B------:R-:W-:Y:S01]  /*1070*/  LOP3.LUT R2, R2, R4, R5, 0x96, !PT ;  /* 0x0000000402027212 */ /* 0x000fe200078e9605 */
[----:B------:R-:W-:Y:S01]  /*1080*/  VIADD R4, R0, 0xd9fc63dd ;  /* 0xd9fc63dd00047836 */ /* 0x000fe20000000000 */
[----:B------:R-:W-:Y:S01]  /*1090*/  STG.E.64 desc[UR4][R10.64+0x28], RZ ;  /* 0x000028ff0a007986 */ /* 0x000fe2000c101b04 */
[----:B-1----:R-:W0:Y:S01]  /*10a0*/  I2F.U32.RP R14, UR7 ;  /* 0x00000007000e7d06 */ /* 0x002e220008209000 */
[----:B------:R-:W-:-:S07]  /*10b0*/  ISETP.NE.U32.AND P1, PT, RZ, UR7, PT ;  /* 0x00000007ff007c0c */ /* 0x000fce000bf25070 */
[----:B0-----:R-:W0:Y:S02]  /*10c0*/  MUFU.RCP R14, R14 ;  /* 0x0000000e000e7308 */ /* 0x001e240000001000 */
[----:B0-----:R-:W-:Y:S02]  /*10d0*/  VIADD R3, R14, 0xffffffe ;  /* 0x0ffffffe0e037836 */ /* 0x001fe40000000000 */
[----:B------:R-:W-:-:S04]  /*10e0*/  IMAD.MOV.U32 R14, RZ, RZ, R7 ;  /* 0x000000ffff0e7224 */ /* 0x000fc800078e0007 */
[----:B------:R-:W0:Y:S02]  /*10f0*/  F2I.FTZ.U32.TRUNC.NTZ R3, R3 ;  /* 0x0000000300037305 */ /* 0x000e24000021f000 */
[----:B0-----:R-:W-:-:S04]  /*1100*/  IMAD.MOV R15, RZ, RZ, -R3 ;  /* 0x000000ffff0f7224 */ /* 0x001fc800078e0a03 */
[----:B------:R-:W-:Y:S01]  /*1110*/  IMAD R5, R15, UR7, RZ ;  /* 0x000000070f057c24 */ /* 0x000fe2000f8e02ff */
[----:B------:R-:W-:Y:S01]  /*1120*/  LOP3.LUT R15, R2, R7, RZ, 0x3c, !PT ;  /* 0x00000007020f7212 */ /* 0x000fe200078e3cff */
[----:B------:R-:W-:-:S04]  /*1130*/  IMAD.MOV.U32 R2, RZ, RZ, RZ ;  /* 0x000000ffff027224 */ /* 0x000fc800078e00ff */
[----:B------:R-:W-:Y:S01]  /*1140*/  IMAD.HI.U32 R3, R3, R5, R2 ;  /* 0x0000000503037227 */ /* 0x000fe200078e0002 */
[----:B------:R-:W-:Y:S03]  /*1150*/  STG.E.64 desc[UR4][R10.64+0x10], R14 ;  /* 0x0000100e0a007986 */ /* 0x000fe6000c101b04 */
[----:B------:R-:W-:Y:S02]  /*1160*/  IMAD.IADD R0, R15, 0x1, R4 ;  /* 0x000000010f007824 */ /* 0x000fe400078e0204 */
[----:B------:R-:W-:Y:S02]  /*1170*/  IMAD.MOV.U32 R5, RZ, RZ, R8 ;  /* 0x000000ffff057224 */ /* 0x000fe400078e0008 */
[----:B------:R-:W-:-:S03]  /*1180*/  IMAD.HI.U32 R3, R3, R0, RZ ;  /* 0x0000000003037227 */ /* 0x000fc600078e00ff */
[----:B------:R-:W-:Y:S01]  /*1190*/  STG.E.64 desc[UR4][R10.64], R4 ;  /* 0x000000040a007986 */ /* 0x000fe2000c101b04 */
[----:B------:R-:W-:-:S04]  /*11a0*/  IMAD.MOV R3, RZ, RZ, -R3 ;  /* 0x000000ffff037224 */ /* 0x000fc800078e0a03 */
[----:B------:R-:W-:-:S05]  /*11b0*/  IMAD R0, R3, UR7, R0 ;  /* 0x0000000703007c24 */ /* 0x000fca000f8e0200 */
[----:B------:R-:W-:-:S13]  /*11c0*/  ISETP.GE.U32.AND P0, PT, R0, UR7, PT ;  /* 0x0000000700007c0c */ /* 0x000fda000bf06070 */
[----:B------:R-:W-:-:S05]  /*11d0*/  @P0 VIADD R0, R0, -UR7 ;  /* 0x8000000700000c36 */ /* 0x000fca0008000000 */
[----:B------:R-:W-:-:S13]  /*11e0*/  ISETP.GE.U32.AND P0, PT, R0, UR7, PT ;  /* 0x0000000700007c0c */ /* 0x000fda000bf06070 */
[----:B------:R-:W-:Y:S01]  /*11f0*/  @P0 VIADD R0, R0, -UR7 ;  /* 0x8000000700000c36 */ /* 0x000fe20008000000 */
[----:B------:R-:W-:-:S05]  /*1200*/  @!P1 LOP3.LUT R0, RZ, UR7, RZ, 0x33, !PT ;  /* 0x00000007ff009c12 */ /* 0x000fca000f8e33ff */
[----:B------:R-:W-:-:S05]  /*1210*/  VIADD R3, R0, UR6 ;  /* 0x0000000600037c36 */ /* 0x000fca0008000000 */
[----:B------:R-:W-:Y:S01]  /*1220*/  STG.E desc[UR4][R12.64], R3 ;  /* 0x000000030c007986 */ /* 0x000fe2000c101904 */
[----:B------:R-:W-:Y:S05]  /*1230*/  EXIT ;  /* 0x000000000000794d */ /* 0x000fea0003800000 */
.L_x_91:
        /* <DEDUP_REMOVED lines=12> */
.L_x_130:


//--------------------- .text._Z16matriz_aleatoriaPiiiiijP17curandStateXORWOW --------------------------
	.section	.text._Z16matriz_aleatoriaPiiiiijP17curandStateXORWOW,"ax",@progbits
	.align	128
        .global         _Z16matriz_aleatoriaPiiiiijP17curandStateXORWOW
        .type           _Z16matriz_aleatoriaPiiiiijP17curandStateXORWOW,@function
        .size           _Z16matriz_aleatoriaPiiiiijP17curandStateXORWOW,(.L_x_131 - _Z16matriz_aleatoriaPiiiiijP17curandStateXORWOW)
        .other          _Z16matriz_aleatoriaPiiiiijP17curandStateXORWOW,@"STO_CUDA_ENTRY STV_DEFAULT"
_Z16matriz_aleatoriaPiiiiijP17curandStateXORWOW:
.text._Z16matriz_aleatoriaPiiiiijP17curandStateXORWOW:
        /* <DEDUP_REMOVED lines=13> */
[----:B------:R-:W0:Y:S01]  /*00d0*/  LDC R2, c[0x0][0x398] ;  /* 0x0000e600ff027b82 */ /* 0x000e220000000800 */
[----:B------:R-:W1:Y:S01]  /*00e0*/  LDCU.64 UR4, c[0x0][0x358] ;  /* 0x00006b00ff0477ac */ /* 0x000e620008000a00 */
[----:B------:R-:W-:Y:S01]  /*00f0*/  IMAD R0, R3, UR7, R0 ;  /* 0x0000000703007c24 */ /* 0x000fe2000f8e0200 */
[----:B------:R-:W-:Y:S01]  /*0100*/  BSSY.RECONVERGENT B0, `(.L_x_92) ;  /* 0x00000ec000007945 */ /* 0x000fe20003800200 */
[----:B------:R-:W-:Y:S02]  /*0110*/  IMAD.MOV.U32 R15, RZ, RZ, -0x75bd8fc ;  /* 0xf8a42704ff0f7424 */ /* 0x000fe400078e00ff */
[----:B------:R-:W-:Y:S01]  /*0120*/  IMAD.MOV.U32 R12, RZ, RZ, -0x23270784 ;  /* 0xdcd8f87cff0c7424 */ /* 0x000fe200078e00ff */
[----:B------:R-:W-:Y:S01]  /*0130*/  ISETP.NE.AND P0, PT, R0, RZ, PT ;  /* 0x000000ff0000720c */ /* 0x000fe20003f05270 */
[----:B------:R-:W2:Y:S01]  /*0140*/  LDC.64 R8, c[0x0][0x3a0] ;  /* 0x0000e800ff087b82 */ /* 0x000ea20000000a00 */
[----:B------:R-:W-:Y:S01]  /*0150*/  IMAD.MOV.U32 R5, RZ, RZ, -0x75bd8fc ;  /* 0xf8a42704ff057424 */ /* 0x000fe200078e00ff */
[----:B------:R-:W-:-:S02]  /*0160*/  SHF.R.S32.HI R10, RZ, 0x1f, R0 ;  /* 0x0000001fff0a7819 */ /* 0x000fc40000011400 */
[----:B0-----:R-:W-:-:S05]  /*0170*/  LOP3.LUT R2, R2, 0xaad26b49, RZ, 0x3c, !PT ;  /* 0xaad26b4902027812 */ /* 0x001fca00078e3cff */
[----:B------:R-:W-:Y:S02]  /*0180*/  IMAD R2, R2, 0x4182bed5, RZ ;  /* 0x4182bed502027824 */ /* 0x000fe400078e02ff */
[----:B--2---:R-:W-:-:S03]  /*0190*/  IMAD.WIDE R8, R0, 0x30, R8 ;  /* 0x0000003000087825 */ /* 0x004fc600078e0208 */
[C---:B------:R-:W-:Y:S01]  /*01a0*/  LOP3.LUT R4, R2.reuse, 0x159a55e5, RZ, 0x3c, !PT ;  /* 0x159a55e502047812 */ /* 0x040fe200078e3cff */
[C---:B------:R-:W-:Y:S02]  /*01b0*/  VIADD R3, R2.reuse, 0x583f19 ;  /* 0x00583f1902037836 */ /* 0x040fe40000000000 */
[C---:B------:R-:W-:Y:S02]  /*01c0*/  VIADD R6, R2.reuse, 0xd9f6dc18 ;  /* 0xd9f6dc1802067836 */ /* 0x040fe40000000000 */
[----:B------:R-:W-:Y:S02]  /*01d0*/  VIADD R7, R2, 0x75bcd15 ;  /* 0x075bcd1502077836 */ /* 0x000fe40000000000 */
[----:B------:R-:W-:Y:S02]  /*01e0*/  IMAD.MOV.U32 R14, RZ, RZ, R4 ;  /* 0x000000ffff0e7224 */ /* 0x000fe400078e0004 */
[----:B------:R-:W-:Y:S01]  /*01f0*/  IMAD.MOV.U32 R13, RZ, RZ, R3 ;  /* 0x000000ffff0d7224 */ /* 0x000fe200078e0003 */
[----:B-1----:R0:W-:Y:S01]  /*0200*/  STG.E.64 desc[UR4][R8.64], R6 ;  /* 0x0000000608007986 */ /* 0x0021e2000c101b04 */
[----:B------:R-:W-:-:S03]  /*0210*/  IMAD.MOV.U32 R2, RZ, RZ, -0x23270784 ;  /* 0xdcd8f87cff027424 */ /* 0x000fc600078e00ff */
        /* <DEDUP_REMOVED lines=8> */
.L_x_99:
        /* <DEDUP_REMOVED lines=8> */
.L_x_98:
[----:B------:R-:W-:Y:S01]  /*0320*/  IMAD.MOV.U32 R15, RZ, RZ, RZ ;  /* 0x000000ffff0f7224 */ /* 0x000fe200078e00ff */
[----:B0-----:R-:W-:Y:S02]  /*0330*/  CS2R R2, SRZ ;  /* 0x0000000000027805 */ /* 0x001fe4000001ff00 */
[----:B------:R-:W-:Y:S01]  /*0340*/  CS2R R4, SRZ ;  /* 0x0000000000047805 */ /* 0x000fe2000001ff00 */
[----:B------:R-:W-:-:S07]  /*0350*/  IMAD.MOV.U32 R7, RZ, RZ, RZ ;  /* 0x000000ffff077224 */ /* 0x000fce00078e00ff */
.L_x_97:
[----:B------:R-:W0:Y:S02]  /*0360*/  LDC.64 R10, c[0x0][0x3a0] ;  /* 0x0000e800ff0a7b82 */ /* 0x000e240000000a00 */
[----:B0-----:R-:W-:-:S04]  /*0370*/  IMAD.WIDE R10, R0, 0x30, R10 ;  /* 0x00000030000a7825 */ /* 0x001fc800078e020a */
[----:B------:R-:W-:-:S05]  /*0380*/  IMAD.WIDE.U32 R10, R15, 0x4, R10 ;  /* 0x000000040f0a7825 */ /* 0x000fca00078e000a */
[----:B------:R0:W5:Y:S01]  /*0390*/  LDG.E R16, desc[UR4][R10.64+0x4] ;  /* 0x000004040a107981 */ /* 0x000162000c1e1900 */
[----:B------:R-:W-:-:S07]  /*03a0*/  IMAD.MOV.U32 R17, RZ, RZ, RZ ;  /* 0x000000ffff117224 */ /* 0x000fce00078e00ff */
.L_x_96:
        /* <DEDUP_REMOVED lines=186> */
.L_x_95:
[----:B------:R-:W-:Y:S05]  /*0f50*/  BSYNC.RECONVERGENT B1 ;  /* 0x0000000000017941 */ /* 0x000fea0003800200 */
.L_x_94:
[C---:B------:R-:W-:Y:S01]  /*0f60*/  ISETP.GT.U32.AND P0, PT, R13.reuse, 0x3, PT ;  /* 0x000000030d00780c */ /* 0x040fe20003f04070 */
[----:B------:R-:W-:Y:S01]  /*0f70*/  VIADD R12, R12, 0x1 ;  /* 0x000000010c0c7836 */ /* 0x000fe20000000000 */
[--C-:B------:R-:W-:Y:S02]  /*0f80*/  SHF.R.U64 R13, R13, 0x2, R6.reuse ;  /* 0x000000020d0d7819 */ /* 0x100fe40000001206 */
[----:B------:R-:W-:Y:S02]  /*0f90*/  ISETP.GT.U32.AND.EX P0, PT, R6, RZ, PT, P0 ;  /* 0x000000ff0600720c */ /* 0x000fe40003f04100 */
[----:B------:R-:W-:-:S11]  /*0fa0*/  SHF.R.U32.HI R6, RZ, 0x2, R6 ;  /* 0x00000002ff067819 */ /* 0x000fd60000011606 */
[----:B------:R-:W-:Y:S05]  /*0fb0*/  @P0 BRA `(.L_x_99) ;  /* 0xfffffff000b80947 */ /* 0x000fea000383ffff */
.L_x_93:
[----:B------:R-:W-:Y:S05]  /*0fc0*/  BSYNC.RECONVERGENT B0 ;  /* 0x0000000000007941 */ /* 0x000fea0003800200 */
.L_x_92:
[----:B------:R-:W1:Y:S01]  /*0fd0*/  LDCU.64 UR6, c[0x0][0x390] ;  /* 0x00007200ff0677ac */ /* 0x000e620008000a00 */
[----:B0-----:R-:W0:Y:S01]  /*0fe0*/  LDC R8, c[0x0][0x398] ;  /* 0x0000e600ff087b82 */ /* 0x001e220000000800 */
[----:B------:R-:W-:Y:S01]  /*0ff0*/  SHF.R.U32.HI R6, RZ, 0x2, R7 ;  /* 0x00000002ff067819 */ /* 0x000fe20000011607 */
[----:B------:R-:W-:Y:S01]  /*1000*/  IMAD.MOV.U32 R15, RZ, RZ, R2 ;  /* 0x000000ffff0f7224 */ /* 0x000fe200078e0002 */
[----:B------:R-:W2:Y:S01]  /*1010*/  LDCU.64 UR8, c[0x0][0x380] ;  /* 0x00007000ff0877ac */ /* 0x000ea20008000a00 */
[----:B------:R-:W-:Y:S01]  /*1020*/  IMAD.MOV.U32 R14, RZ, RZ, R5 ;  /* 0x000000ffff0e7224 */ /* 0x000fe200078e0005 */
[----:B------:R-:W-:Y:S01]  /*1030*/  LOP3.LUT R6, R6, R7, RZ, 0x3c, !PT ;  /* 0x0000000706067212 */ /* 0x000fe200078e3cff */
[----:B------:R-:W-:Y:S01]  /*1040*/  IMAD.SHL.U32 R7, R3, 0x10, RZ ;  /* 0x0000001003077824 */ /* 0x000fe200078e00ff */
[----:B-1----:R-:W1:Y:S01]  /*1050*/  I2F.U32.RP R9, UR7 ;  /* 0x0000000700097d06 */ /* 0x002e620008209000 */
[----:B------:R-:W-:Y:S02]  /*1060*/  ISETP.NE.U32.AND P1, PT, RZ, UR7, PT ;  /* 0x00000007ff007c0c */ /* 0x000fe4000bf25070 */
[----:B--2---:R-:W-:-:S02]  /*1070*/  LEA R2, P2, R0, UR8, 0x2 ;  /* 0x0000000800027c11 */ /* 0x004fc4000f8410ff */
[----:B0-----:R-:W-:Y:S01]  /*1080*/  LOP3.LUT R12, R8, 0xaad26b49, RZ, 0x3c, !PT ;  /* 0xaad26b49080c7812 */ /* 0x001fe200078e3cff */
[----:B------:R-:W-:-:S04]  /*1090*/  IMAD.SHL.U32 R8, R6, 0x2, RZ ;  /* 0x0000000206087824 */ /* 0x000fc800078e00ff */
[----:B------:R-:W-:Y:S01]  /*10a0*/  IMAD R12, R12, 0x4182bed5, RZ ;  /* 0x4182bed50c0c7824 */ /* 0x000fe200078e02ff */
[----:B------:R-:W-:Y:S01]  /*10b0*/  LOP3.LUT R8, R6, R8, R7, 0x96, !PT ;  /* 0x0000000806087212 */ /* 0x000fe200078e9607 */
[----:B-1----:R-:W0:Y:S02]  /*10c0*/  MUFU.RCP R9, R9 ;  /* 0x0000000900097308 */ /* 0x002e240000001000 */
[----:B------:R-:W-:Y:S02]  /*10d0*/  VIADD R6, R12, 0xd9fc63dd ;  /* 0xd9fc63dd0c067836 */ /* 0x000fe40000000000 */
[----:B0-----:R-:W-:-:S04]  /*10e0*/  VIADD R10, R9, 0xffffffe ;  /* 0x0ffffffe090a7836 */ /* 0x001fc80000000000 */
[----:B------:R0:W1:Y:S02]  /*10f0*/  F2I.FTZ.U32.TRUNC.NTZ R11, R10 ;  /* 0x0000000a000b7305 */ /* 0x000064000021f000 */
[----:B0-----:R-:W-:Y:S02]  /*1100*/  IMAD.MOV.U32 R10, RZ, RZ, RZ ;  /* 0x000000ffff0a7224 */ /* 0x001fe400078e00ff */
[----:B-1----:R-:W-:-:S04]  /*1110*/  IMAD.MOV R9, RZ, RZ, -R11 ;  /* 0x000000ffff097224 */ /* 0x002fc800078e0a0b */
[----:B------:R-:W-:Y:S01]  /*1120*/  IMAD R7, R9, UR7, RZ ;  /* 0x0000000709077c24 */ /* 0x000fe2000f8e02ff */
[----:B------:R-:W-:Y:S01]  /*1130*/  LOP3.LUT R9, R8, R3, RZ, 0x3c, !PT ;  /* 0x0000000308097212 */ /* 0x000fe200078e3cff */
[----:B------:R-:W-:Y:S02]  /*1140*/  IMAD.MOV.U32 R8, RZ, RZ, R3 ;  /* 0x000000ffff087224 */ /* 0x000fe400078e0003 */
[----:B------:R-:W-:-:S04]  /*1150*/  IMAD.HI.U32 R10, R11, R7, R10 ;  /* 0x000000070b0a7227 */ /* 0x000fc800078e000a */
[----:B------:R-:W-:-:S04]  /*1160*/  IMAD.IADD R7, R9, 0x1, R6 ;  /* 0x0000000109077824 */ /* 0x000fc800078e0206 */
[----:B------:R-:W-:-:S04]  /*1170*/  IMAD.HI.U32 R10, R10, R7, RZ ;  /* 0x000000070a0a7227 */ /* 0x000fc800078e00ff */
[----:B------:R-:W-:-:S04]  /*1180*/  IMAD.MOV R10, RZ, RZ, -R10 ;  /* 0x000000ffff0a7224 */ /* 0x000fc800078e0a0a */
[----:B------:R-:W-:Y:S01]  /*1190*/  IMAD R12, R10, UR7, R7 ;  /* 0x000000070a0c7c24 */ /* 0x000fe2000f8e0207 */
[----:B------:R-:W-:Y:S01]  /*11a0*/  SHF.R.S32.HI R7, RZ, 0x1f, R0 ;  /* 0x0000001fff077819 */ /* 0x000fe20000011400 */
[----:B------:R-:W0:Y:S03]  /*11b0*/  LDC.64 R10, c[0x0][0x3a0] ;  /* 0x0000e800ff0a7b82 */ /* 0x000e260000000a00 */
[----:B------:R-:W-:Y:S02]  /*11c0*/  ISETP.GE.U32.AND P0, PT, R12, UR7, PT ;  /* 0x000000070c007c0c */ /* 0x000fe4000bf06070 */
[----:B------:R-:W-:Y:S01]  /*11d0*/  LEA.HI.X R3, R0, UR9, R7, 0x2, P2 ;  /* 0x0000000900037c11 */ /* 0x000fe200090f1407 */
[----:B------:R-:W-:-:S10]  /*11e0*/  IMAD.MOV.U32 R7, RZ, RZ, R4 ;  /* 0x000000ffff077224 */ /* 0x000fd400078e0004 */
[----:B------:R-:W-:-:S05]  /*11f0*/  @P0 VIADD R12, R12, -UR7 ;  /* 0x800000070c0c0c36 */ /* 0x000fca0008000000 */
[----:B------:R-:W-:Y:S01]  /*1200*/  ISETP.GE.U32.AND P0, PT, R12, UR7, PT ;  /* 0x000000070c007c0c */ /* 0x000fe2000bf06070 */
[----:B0-----:R-:W-:-:S05]  /*1210*/  IMAD.WIDE R10, R0, 0x30, R10 ;  /* 0x00000030000a7825 */ /* 0x001fca00078e020a */
[----:B------:R-:W-:Y:S04]  /*1220*/  STG.E.64 desc[UR4][R10.64+0x8], R14 ;  /* 0x0000080e0a007986 */ /* 0x000fe8000c101b04 */
[----:B------:R-:W-:Y:S03]  /*1230*/  STG.E.64 desc[UR4][R10.64+0x10], R8 ;  /* 0x000010080a007986 */ /* 0x000fe6000c101b04 */
[----:B------:R-:W-:Y:S01]  /*1240*/  @P0 VIADD R12, R12, -UR7 ;  /* 0x800000070c0c0c36 */ /* 0x000fe20008000000 */
[----:B------:R-:W-:Y:S01]  /*1250*/  @!P1 LOP3.LUT R12, RZ, UR7, RZ, 0x33, !PT ;  /* 0x00000007ff0c9c12 */ /* 0x000fe2000f8e33ff */
[----:B------:R-:W-:Y:S04]  /*1260*/  STG.E.64 desc[UR4][R10.64+0x18], RZ ;  /* 0x000018ff0a007986 */ /* 0x000fe8000c101b04 */
[----:B------:R-:W-:Y:S01]  /*1270*/  VIADD R5, R12, UR6 ;  /* 0x000000060c057c36 */ /* 0x000fe20008000000 */
[----:B------:R-:W-:Y:S04]  /*1280*/  STG.E desc[UR4][R10.64+0x20], RZ ;  /* 0x000020ff0a007986 */ /* 0x000fe8000c101904 */
[----:B------:R-:W-:Y:S04]  /*1290*/  STG.E.64 desc[UR4][R10.64+0x28], RZ ;  /* 0x000028ff0a007986 */ /* 0x000fe8000c101b04 */
[----:B------:R-:W-:Y:S04]  /*12a0*/  STG.E.64 desc[UR4][R10.64], R6 ;  /* 0x000000060a007986 */ /* 0x000fe8000c101b04 */
[----:B------:R-:W-:Y:S01]  /*12b0*/  STG.E desc[UR4][R2.64], R5 ;  /* 0x0000000502007986 */ /* 0x000fe2000c101904 */
[----:B------:R-:W-:Y:S05]  /*12c0*/  EXIT ;  /* 0x000000000000794d */ /* 0x000fea0003800000 */
.L_x_100:
        /* <DEDUP_REMOVED lines=11> */
.L_x_131:


//--------------------- .nv.global.init           --------------------------
	.section	.nv.global.init,"aw",@progbits
	.align	4
.nv.global.init:
	.type		mrg32k3aM1SubSeq,@object
	.size		mrg32k3aM1SubSeq,(mrg32k3aM2SubSeq - mrg32k3aM1SubSeq)
mrg32k3aM1SubSeq:
        /*0000*/ 	.byte	0x0b, 0xcc, 0xee, 0x04, 0x73, 0x29, 0x8b, 0x6f, 0xf6, 0x53, 0x03, 0xf6, 0x23, 0xf6, 0xea, 0xda
        /* <DEDUP_REMOVED lines=125> */
	.type		mrg32k3aM2SubSeq,@object
	.size		mrg32k3aM2SubSeq,(mrg32k3aM1 - mrg32k3aM2SubSeq)
mrg32k3aM2SubSeq:
        /* <DEDUP_REMOVED lines=126> */
	.type		mrg32k3aM1,@object
	.size		mrg32k3aM1,(mrg32k3aM1Seq - mrg32k3aM1)
mrg32k3aM1:
        /* <DEDUP_REMOVED lines=144> */
	.type		mrg32k3aM1Seq,@object
	.size		mrg32k3aM1Seq,(mrg32k3aM2 - mrg32k3aM1Seq)
mrg32k3aM1Seq:
        /* <DEDUP_REMOVED lines=144> */
	.type		mrg32k3aM2,@object
	.size		mrg32k3aM2,(mrg32k3aM2Seq - mrg32k3aM2)
mrg32k3aM2:
        /* <DEDUP_REMOVED lines=144> */
	.type		mrg32k3aM2Seq,@object
	.size		mrg32k3aM2Seq,(precalc_xorwow_matrix - mrg32k3aM2Seq)
mrg32k3aM2Seq:
        /* <DEDUP_REMOVED lines=144> */
	.type		precalc_xorwow_matrix,@object
	.size		precalc_xorwow_matrix,(precalc_xorwow_offset_matrix - precalc_xorwow_matrix)
precalc_xorwow_matrix:
        /* <DEDUP_REMOVED lines=6400> */
	.type		precalc_xorwow_offset_matrix,@object
	.size		precalc_xorwow_offset_matrix,(.L_1 - precalc_xorwow_offset_matrix)
precalc_xorwow_offset_matrix:
        /* <DEDUP_REMOVED lines=6400> */
.L_1:


//--------------------- .nv.shared.reserved.0     --------------------------
	.section	.nv.shared.reserved.0,"aw",@nobits
	.weak		__nv_reservedSMEM_offset_0_alias
	.size		__nv_reservedSMEM_offset_0_alias, 0, 64
	.other		__nv_reservedSMEM_offset_0_alias,@"STO_CUDA_RESERVED_SHARED STV_DEFAULT"
__nv_reservedSMEM_offset_0_alias:
	.zero		0
	.zero		64


//--------------------- .nv.constant0._Z9eliminar1PiS_iiii --------------------------
	.section	.nv.constant0._Z9eliminar1PiS_iiii,"a",@progbits
	.sectionflags	@""
	.align	4
.nv.constant0._Z9eliminar1PiS_iiii:
	.zero		928


//--------------------- .nv.constant0._Z10explotarRxPiiiiiiS_ --------------------------
	.section	.nv.constant0._Z10explotarRxPiiiiiiS_,"a",@progbits
	.sectionflags	@""
	.align	4
.nv.constant0._Z10explotarRxPiiiiiiS_:
	.zero		936


//--------------------- .nv.constant0._Z11explotarTNTPiiiiiS_ --------------------------
	.section	.nv.constant0._Z11explotarTNTPiiiiiS_,"a",@progbits
	.sectionflags	@""
	.align	4
.nv.constant0._Z11explotarTNTPiiiiiS_:
	.zero		928


//--------------------- .nv.constant0._Z13explotarBombaPiiiiijP17curandStateXORWOWS_ --------------------------
	.section	.nv.constant0._Z13explotarBombaPiiiiijP17curandStateXORWOWS_,"a",@progbits
	.sectionflags	@""
	.align	4
.nv.constant0._Z13explotarBombaPiiiiijP17curandStateXORWOWS_:
	.zero		944


//--------------------- .nv.constant0._Z8rellenarPiii --------------------------
	.section	.nv.constant0._Z8rellenarPiii,"a",@progbits
	.sectionflags	@""
	.align	4
.nv.constant0._Z8rellenarPiii:
	.zero		912


//--------------------- .nv.constant0._Z14caer_caramelosPiii --------------------------
	.section	.nv.constant0._Z14caer_caramelosPiii,"a",@progbits
	.sectionflags	@""
	.align	4
.nv.constant0._Z14caer_caramelosPiii:
	.zero		912


//--------------------- .nv.constant0._Z13eliminar7oMasPiiiS_iijP17curandStateXORWOWii --------------------------
	.section	.nv.constant0._Z13eliminar7oMasPiiiS_iijP17curandStateXORWOWii,"a",@progbits
	.sectionflags	@""
	.align	4
.nv.constant0._Z13eliminar7oMasPiiiS_iijP17curandStateXORWOWii:
	.zero		952


//--------------------- .nv.constant0._Z9eliminar6PiiiS_ii --------------------------
	.section	.nv.constant0._Z9eliminar6PiiiS_ii,"a",@progbits
	.sectionflags	@""
	.align	4
.nv.constant0._Z9eliminar6PiiiS_ii:
	.zero		928


//--------------------- .nv.constant0._Z9eliminar5PiiiS_ii --------------------------
	.section	.nv.constant0._Z9eliminar5PiiiS_ii,"a",@progbits
	.sectionflags	@""
	.align	4
.nv.constant0._Z9eliminar5PiiiS_ii:
	.zero		928


//--------------------- .nv.constant0._Z23eliminar_iguales_juntosPiiiS_ --------------------------
	.section	.nv.constant0._Z23eliminar_iguales_juntosPiiiS_,"a",@progbits
	.sectionflags	@""
	.align	4
.nv.constant0._Z23eliminar_iguales_juntosPiiiS_:
	.zero		920


//--------------------- .nv.constant0._Z15rellenar_huecosPiiiiijP17curandStateXORWOW --------------------------
	.section	.nv.constant0._Z15rellenar_huecosPiiiiijP17curandStateXORWOW,"a",@progbits
	.sectionflags	@""
	.align	4
.nv.constant0._Z15rellenar_huecosPiiiiijP17curandStateXORWOW:
	.zero		936


//--------------------- .nv.constant0._Z16matriz_aleatoriaPiiiiijP17curandStateXORWOW --------------------------
	.section	.nv.constant0._Z16matriz_aleatoriaPiiiiijP17curandStateXORWOW,"a",@progbits
	.sectionflags	@""
	.align	4
.nv.constant0._Z16matriz_aleatoriaPiiiiijP17curandStateXORWOW:
	.zero		936


//--------------------- SYMBOLS --------------------------

	.type		.nv.reservedSmem.offset0,@object
	.size		.nv.reservedSmem.offset0,0x4
